//
// Generated by NVIDIA NVVM Compiler
//
// Compiler Build ID: CL-36424714
// Cuda compilation tools, release 13.0, V13.0.88
// Based on NVVM 20.0.0
//

.version 9.0
.target sm_100
.address_size 64

	// .globl	_Z23dyadic_transform_kernelPKfS0_PfS1_PKiS3_PKbiiib

.visible .entry _Z23dyadic_transform_kernelPKfS0_PfS1_PKiS3_PKbiiib(
	.param .u64 .ptr .align 1 _Z23dyadic_transform_kernelPKfS0_PfS1_PKiS3_PKbiiib_param_0,
	.param .u64 .ptr .align 1 _Z23dyadic_transform_kernelPKfS0_PfS1_PKiS3_PKbiiib_param_1,
	.param .u64 .ptr .align 1 _Z23dyadic_transform_kernelPKfS0_PfS1_PKiS3_PKbiiib_param_2,
	.param .u64 .ptr .align 1 _Z23dyadic_transform_kernelPKfS0_PfS1_PKiS3_PKbiiib_param_3,
	.param .u64 .ptr .align 1 _Z23dyadic_transform_kernelPKfS0_PfS1_PKiS3_PKbiiib_param_4,
	.param .u64 .ptr .align 1 _Z23dyadic_transform_kernelPKfS0_PfS1_PKiS3_PKbiiib_param_5,
	.param .u64 .ptr .align 1 _Z23dyadic_transform_kernelPKfS0_PfS1_PKiS3_PKbiiib_param_6,
	.param .u32 _Z23dyadic_transform_kernelPKfS0_PfS1_PKiS3_PKbiiib_param_7,
	.param .u32 _Z23dyadic_transform_kernelPKfS0_PfS1_PKiS3_PKbiiib_param_8,
	.param .u32 _Z23dyadic_transform_kernelPKfS0_PfS1_PKiS3_PKbiiib_param_9,
	.param .u8 _Z23dyadic_transform_kernelPKfS0_PfS1_PKiS3_PKbiiib_param_10
)
{
	.reg .pred 	%p<17>;
	.reg .b16 	%rs<16>;
	.reg .b32 	%r<46>;
	.reg .b32 	%f<171>;
	.reg .b64 	%rd<58>;

	ld.param.u64 	%rd17, [_Z23dyadic_transform_kernelPKfS0_PfS1_PKiS3_PKbiiib_param_0];
	ld.param.u64 	%rd18, [_Z23dyadic_transform_kernelPKfS0_PfS1_PKiS3_PKbiiib_param_1];
	ld.param.u64 	%rd15, [_Z23dyadic_transform_kernelPKfS0_PfS1_PKiS3_PKbiiib_param_2];
	ld.param.u64 	%rd16, [_Z23dyadic_transform_kernelPKfS0_PfS1_PKiS3_PKbiiib_param_3];
	ld.param.u64 	%rd19, [_Z23dyadic_transform_kernelPKfS0_PfS1_PKiS3_PKbiiib_param_4];
	ld.param.u64 	%rd20, [_Z23dyadic_transform_kernelPKfS0_PfS1_PKiS3_PKbiiib_param_5];
	ld.param.u64 	%rd21, [_Z23dyadic_transform_kernelPKfS0_PfS1_PKiS3_PKbiiib_param_6];
	ld.param.u32 	%r16, [_Z23dyadic_transform_kernelPKfS0_PfS1_PKiS3_PKbiiib_param_7];
	ld.param.u32 	%r14, [_Z23dyadic_transform_kernelPKfS0_PfS1_PKiS3_PKbiiib_param_8];
	ld.param.u32 	%r15, [_Z23dyadic_transform_kernelPKfS0_PfS1_PKiS3_PKbiiib_param_9];
	ld.param.s8 	%rs1, [_Z23dyadic_transform_kernelPKfS0_PfS1_PKiS3_PKbiiib_param_10];
	cvta.to.global.u64 	%rd1, %rd21;
	cvta.to.global.u64 	%rd2, %rd20;
	cvta.to.global.u64 	%rd3, %rd19;
	cvta.to.global.u64 	%rd4, %rd18;
	cvta.to.global.u64 	%rd5, %rd17;
	mov.u32 	%r17, %ctaid.x;
	mov.u32 	%r18, %ntid.x;
	mov.u32 	%r19, %tid.x;
	mad.lo.s32 	%r1, %r17, %r18, %r19;
	mul.lo.s32 	%r20, %r14, %r16;
	setp.ge.s32 	%p1, %r1, %r20;
	@%p1 bra 	$L__BB0_13;
	rem.s32 	%r2, %r1, %r14;
	sub.s32 	%r21, %r1, %r2;
	cvt.s64.s32 	%rd6, %r21;
	setp.lt.s32 	%p2, %r14, 1;
	mov.f32 	%f167, 0f00000000;
	mov.f32 	%f168, %f167;
	@%p2 bra 	$L__BB0_10;
	mul.lo.s32 	%r3, %r2, %r14;
	mov.b32 	%r23, 1;
	shl.b32 	%r24, %r23, %r15;
	cvt.rn.f32.s32 	%f1, %r24;
	and.b32  	%r4, %r14, 3;
	setp.lt.u32 	%p3, %r14, 4;
	mov.f32 	%f168, 0f00000000;
	mov.b32 	%r45, 0;
	mov.f32 	%f167, %f168;
	@%p3 bra 	$L__BB0_5;
	and.b32  	%r45, %r14, 2147483644;
	neg.s32 	%r43, %r45;
	mul.wide.s32 	%rd22, %r1, 4;
	mul.wide.s32 	%rd23, %r2, 4;
	sub.s64 	%rd24, %rd22, %rd23;
	add.s64 	%rd25, %rd24, 8;
	add.s64 	%rd57, %rd5, %rd25;
	add.s64 	%rd56, %rd4, %rd25;
	add.s64 	%rd9, %rd1, 1;
	add.s64 	%rd10, %rd2, 8;
	mov.f32 	%f168, 0f00000000;
	mov.u32 	%r42, %r3;
$L__BB0_4:
	.pragma "nounroll";
	cvt.s64.s32 	%rd26, %r42;
	mul.wide.s32 	%rd27, %r42, 4;
	add.s64 	%rd28, %rd3, %rd27;
	add.s64 	%rd29, %rd9, %rd26;
	add.s64 	%rd30, %rd10, %rd27;
	ld.global.nc.f32 	%f28, [%rd57+-8];
	ld.global.nc.f32 	%f29, [%rd56+-8];
	ld.global.nc.u32 	%r25, [%rd28];
	ld.global.nc.u32 	%r26, [%rd30+-8];
	ld.global.nc.u8 	%rs2, [%rd29+-1];
	cvt.u16.u8 	%rs3, %rs2;
	cvt.rn.f32.s32 	%f30, %r25;
	mul.f32 	%f31, %f29, %f30;
	div.rn.f32 	%f32, %f31, %f1;
	add.f32 	%f33, %f28, %f32;
	cvt.rn.f32.s32 	%f34, %r26;
	mul.f32 	%f35, %f33, %f34;
	div.rn.f32 	%f36, %f35, %f1;
	add.f32 	%f37, %f29, %f36;
	mul.f32 	%f38, %f37, %f30;
	div.rn.f32 	%f39, %f38, %f1;
	add.f32 	%f40, %f33, %f39;
	setp.eq.s16 	%p4, %rs3, 0;
	neg.f32 	%f41, %f40;
	neg.f32 	%f42, %f37;
	selp.f32 	%f43, %f40, %f41, %p4;
	selp.f32 	%f44, %f37, %f42, %p4;
	add.f32 	%f45, %f167, %f43;
	add.f32 	%f46, %f168, %f44;
	ld.global.nc.f32 	%f47, [%rd57+-4];
	ld.global.nc.f32 	%f48, [%rd56+-4];
	ld.global.nc.u32 	%r27, [%rd28+4];
	ld.global.nc.u32 	%r28, [%rd30+-4];
	ld.global.nc.u8 	%rs4, [%rd29];
	cvt.u16.u8 	%rs5, %rs4;
	cvt.rn.f32.s32 	%f49, %r27;
	mul.f32 	%f50, %f48, %f49;
	div.rn.f32 	%f51, %f50, %f1;
	add.f32 	%f52, %f47, %f51;
	cvt.rn.f32.s32 	%f53, %r28;
	mul.f32 	%f54, %f52, %f53;
	div.rn.f32 	%f55, %f54, %f1;
	add.f32 	%f56, %f48, %f55;
	mul.f32 	%f57, %f56, %f49;
	div.rn.f32 	%f58, %f57, %f1;
	add.f32 	%f59, %f52, %f58;
	setp.eq.s16 	%p5, %rs5, 0;
	neg.f32 	%f60, %f59;
	neg.f32 	%f61, %f56;
	selp.f32 	%f62, %f59, %f60, %p5;
	selp.f32 	%f63, %f56, %f61, %p5;
	add.f32 	%f64, %f45, %f62;
	add.f32 	%f65, %f46, %f63;
	ld.global.nc.f32 	%f66, [%rd57];
	ld.global.nc.f32 	%f67, [%rd56];
	ld.global.nc.u32 	%r29, [%rd28+8];
	ld.global.nc.u32 	%r30, [%rd30];
	ld.global.nc.u8 	%rs6, [%rd29+1];
	cvt.u16.u8 	%rs7, %rs6;
	cvt.rn.f32.s32 	%f68, %r29;
	mul.f32 	%f69, %f67, %f68;
	div.rn.f32 	%f70, %f69, %f1;
	add.f32 	%f71, %f66, %f70;
	cvt.rn.f32.s32 	%f72, %r30;
	mul.f32 	%f73, %f71, %f72;
	div.rn.f32 	%f74, %f73, %f1;
	add.f32 	%f75, %f67, %f74;
	mul.f32 	%f76, %f75, %f68;
	div.rn.f32 	%f77, %f76, %f1;
	add.f32 	%f78, %f71, %f77;
	setp.eq.s16 	%p6, %rs7, 0;
	neg.f32 	%f79, %f78;
	neg.f32 	%f80, %f75;
	selp.f32 	%f81, %f78, %f79, %p6;
	selp.f32 	%f82, %f75, %f80, %p6;
	add.f32 	%f83, %f64, %f81;
	add.f32 	%f84, %f65, %f82;
	ld.global.nc.f32 	%f85, [%rd57+4];
	ld.global.nc.f32 	%f86, [%rd56+4];
	ld.global.nc.u32 	%r31, [%rd28+12];
	ld.global.nc.u32 	%r32, [%rd30+4];
	ld.global.nc.u8 	%rs8, [%rd29+2];
	cvt.u16.u8 	%rs9, %rs8;
	cvt.rn.f32.s32 	%f87, %r31;
	mul.f32 	%f88, %f86, %f87;
	div.rn.f32 	%f89, %f88, %f1;
	add.f32 	%f90, %f85, %f89;
	cvt.rn.f32.s32 	%f91, %r32;
	mul.f32 	%f92, %f90, %f91;
	div.rn.f32 	%f93, %f92, %f1;
	add.f32 	%f94, %f86, %f93;
	mul.f32 	%f95, %f94, %f87;
	div.rn.f32 	%f96, %f95, %f1;
	add.f32 	%f97, %f90, %f96;
	setp.eq.s16 	%p7, %rs9, 0;
	neg.f32 	%f98, %f97;
	neg.f32 	%f99, %f94;
	selp.f32 	%f100, %f97, %f98, %p7;
	selp.f32 	%f101, %f94, %f99, %p7;
	add.f32 	%f167, %f83, %f100;
	add.f32 	%f168, %f84, %f101;
	add.s32 	%r43, %r43, 4;
	add.s64 	%rd57, %rd57, 16;
	add.s64 	%rd56, %rd56, 16;
	add.s32 	%r42, %r42, 4;
	setp.ne.s32 	%p8, %r43, 0;
	@%p8 bra 	$L__BB0_4;
$L__BB0_5:
	setp.eq.s32 	%p9, %r4, 0;
	@%p9 bra 	$L__BB0_10;
	setp.eq.s32 	%p10, %r4, 1;
	@%p10 bra 	$L__BB0_8;
	cvt.u64.u32 	%rd31, %r45;
	add.s64 	%rd32, %rd31, %rd6;
	shl.b64 	%rd33, %rd32, 2;
	add.s64 	%rd34, %rd5, %rd33;
	ld.global.nc.f32 	%f103, [%rd34];
	add.s64 	%rd35, %rd4, %rd33;
	ld.global.nc.f32 	%f104, [%rd35];
	add.s32 	%r33, %r45, %r3;
	cvt.s64.s32 	%rd36, %r33;
	mul.wide.s32 	%rd37, %r33, 4;
	add.s64 	%rd38, %rd3, %rd37;
	ld.global.nc.u32 	%r34, [%rd38];
	add.s64 	%rd39, %rd2, %rd37;
	ld.global.nc.u32 	%r35, [%rd39];
	add.s64 	%rd40, %rd1, %rd36;
	ld.global.nc.u8 	%rs10, [%rd40];
	cvt.u16.u8 	%rs11, %rs10;
	cvt.rn.f32.s32 	%f105, %r34;
	mul.f32 	%f106, %f104, %f105;
	div.rn.f32 	%f107, %f106, %f1;
	add.f32 	%f108, %f103, %f107;
	cvt.rn.f32.s32 	%f109, %r35;
	mul.f32 	%f110, %f108, %f109;
	div.rn.f32 	%f111, %f110, %f1;
	add.f32 	%f112, %f104, %f111;
	mul.f32 	%f113, %f112, %f105;
	div.rn.f32 	%f114, %f113, %f1;
	add.f32 	%f115, %f108, %f114;
	setp.eq.s16 	%p11, %rs11, 0;
	neg.f32 	%f116, %f115;
	neg.f32 	%f117, %f112;
	selp.f32 	%f118, %f115, %f116, %p11;
	selp.f32 	%f119, %f112, %f117, %p11;
	add.f32 	%f120, %f167, %f118;
	add.f32 	%f121, %f168, %f119;
	ld.global.nc.f32 	%f122, [%rd34+4];
	ld.global.nc.f32 	%f123, [%rd35+4];
	ld.global.nc.u32 	%r36, [%rd38+4];
	ld.global.nc.u32 	%r37, [%rd39+4];
	ld.global.nc.u8 	%rs12, [%rd40+1];
	cvt.u16.u8 	%rs13, %rs12;
	cvt.rn.f32.s32 	%f124, %r36;
	mul.f32 	%f125, %f123, %f124;
	div.rn.f32 	%f126, %f125, %f1;
	add.f32 	%f127, %f122, %f126;
	cvt.rn.f32.s32 	%f128, %r37;
	mul.f32 	%f129, %f127, %f128;
	div.rn.f32 	%f130, %f129, %f1;
	add.f32 	%f131, %f123, %f130;
	mul.f32 	%f132, %f131, %f124;
	div.rn.f32 	%f133, %f132, %f1;
	add.f32 	%f134, %f127, %f133;
	setp.eq.s16 	%p12, %rs13, 0;
	neg.f32 	%f135, %f134;
	neg.f32 	%f136, %f131;
	selp.f32 	%f137, %f134, %f135, %p12;
	selp.f32 	%f138, %f131, %f136, %p12;
	add.f32 	%f167, %f120, %f137;
	add.f32 	%f168, %f121, %f138;
	add.s32 	%r45, %r45, 2;
$L__BB0_8:
	and.b32  	%r38, %r14, 1;
	setp.eq.b32 	%p13, %r38, 1;
	not.pred 	%p14, %p13;
	@%p14 bra 	$L__BB0_10;
	cvt.u64.u32 	%rd41, %r45;
	add.s64 	%rd42, %rd41, %rd6;
	shl.b64 	%rd43, %rd42, 2;
	add.s64 	%rd44, %rd5, %rd43;
	ld.global.nc.f32 	%f139, [%rd44];
	add.s64 	%rd45, %rd4, %rd43;
	ld.global.nc.f32 	%f140, [%rd45];
	add.s32 	%r39, %r45, %r3;
	cvt.s64.s32 	%rd46, %r39;
	mul.wide.s32 	%rd47, %r39, 4;
	add.s64 	%rd48, %rd3, %rd47;
	ld.global.nc.u32 	%r40, [%rd48];
	add.s64 	%rd49, %rd2, %rd47;
	ld.global.nc.u32 	%r41, [%rd49];
	add.s64 	%rd50, %rd1, %rd46;
	ld.global.nc.u8 	%rs14, [%rd50];
	cvt.u16.u8 	%rs15, %rs14;
	cvt.rn.f32.s32 	%f141, %r40;
	mul.f32 	%f142, %f140, %f141;
	div.rn.f32 	%f143, %f142, %f1;
	add.f32 	%f144, %f139, %f143;
	cvt.rn.f32.s32 	%f145, %r41;
	mul.f32 	%f146, %f144, %f145;
	div.rn.f32 	%f147, %f146, %f1;
	add.f32 	%f148, %f140, %f147;
	mul.f32 	%f149, %f148, %f141;
	div.rn.f32 	%f150, %f149, %f1;
	add.f32 	%f151, %f144, %f150;
	setp.eq.s16 	%p15, %rs15, 0;
	neg.f32 	%f152, %f151;
	neg.f32 	%f153, %f148;
	selp.f32 	%f154, %f151, %f152, %p15;
	selp.f32 	%f155, %f148, %f153, %p15;
	add.f32 	%f167, %f167, %f154;
	add.f32 	%f168, %f168, %f155;
$L__BB0_10:
	setp.eq.s16 	%p16, %rs1, 0;
	@%p16 bra 	$L__BB0_12;
	cvt.rn.f32.s32 	%f156, %r14;
	div.rn.f32 	%f167, %f167, %f156;
	div.rn.f32 	%f168, %f168, %f156;
$L__BB0_12:
	cvta.to.global.u64 	%rd51, %rd15;
	mul.wide.s32 	%rd52, %r1, 4;
	add.s64 	%rd53, %rd51, %rd52;
	st.global.f32 	[%rd53], %f167;
	cvta.to.global.u64 	%rd54, %rd16;
	add.s64 	%rd55, %rd54, %rd52;
	st.global.f32 	[%rd55], %f168;
$L__BB0_13:
	ret;

}


// ===== COMPILED SASS (sm_100) =====

	.target	sm_100

	.elftype	@"ET_EXEC"


//--------------------- .note.nv.tkinfo           --------------------------
	.section	.note.nv.tkinfo,"",@"SHT_NOTE"
	.sectionflags	@"SHF_NOTE_NV_TKINFO"
	.tkinfo
        /*0018*/ 	.word	0x00000002
        /*0030*/ 	.string	""
        /*0030*/ 	.string	"ptxas"
        /*0030*/ 	.string	"Cuda compilation tools, release 13.0, V13.0.88"
        /*0030*/ 	.string	"Build cuda_13.0.r13.0/compiler.36424714_0"
        /*0030*/ 	.string	"-arch sm_100 -m 64 "



//--------------------- .note.nv.cuinfo           --------------------------
	.section	.note.nv.cuinfo,"",@"SHT_NOTE"
	.sectionflags	@"SHF_NOTE_NV_CUINFO"
        /*0018*/ 	.short	0x0002
        /*001a*/ 	.short	0x0064
        /*001c*/ 	.short	0x0082
	.zero		2


//--------------------- .nv.info                  --------------------------
	.section	.nv.info,"",@"SHT_CUDA_INFO"
	.align	4


	//----- nvinfo : EIATTR_REGCOUNT
	.align		4
        /*0000*/ 	.byte	0x04, 0x2f
        /*0002*/ 	.short	(.L_1 - .L_0)
	.align		4
.L_0:
        /*0004*/ 	.word	index@(_Z23dyadic_transform_kernelPKfS0_PfS1_PKiS3_PKbiiib)
        /*0008*/ 	.word	0x00000027


	//----- nvinfo : EIATTR_FRAME_SIZE
	.align		4
.L_1:
        /*000c*/ 	.byte	0x04, 0x11
        /*000e*/ 	.short	(.L_3 - .L_2)
	.align		4
.L_2:
        /*0010*/ 	.word	index@($__internal_0_$__cuda_sm3x_div_rn_noftz_f32_slowpath)
        /*0014*/ 	.word	0x00000000


	//----- nvinfo : EIATTR_FRAME_SIZE
	.align		4
.L_3:
        /*0018*/ 	.byte	0x04, 0x11
        /*001a*/ 	.short	(.L_5 - .L_4)
	.align		4
.L_4:
        /*001c*/ 	.word	index@(_Z23dyadic_transform_kernelPKfS0_PfS1_PKiS3_PKbiiib)
        /*0020*/ 	.word	0x00000000


	//----- nvinfo : EIATTR_MIN_STACK_SIZE
	.align		4
.L_5:
        /*0024*/ 	.byte	0x04, 0x12
        /*0026*/ 	.short	(.L_7 - .L_6)
	.align		4
.L_6:
        /*0028*/ 	.word	index@(_Z23dyadic_transform_kernelPKfS0_PfS1_PKiS3_PKbiiib)
        /*002c*/ 	.word	0x00000000
.L_7:


//--------------------- .nv.compat                --------------------------
	.section	.nv.compat,"",@"SHT_CUDA_COMPAT_INFO"
	.align	4
        /*0000*/ 	.byte	0x02, 0x09, 0x00, 0x00, 0x02, 0x02, 0x01, 0x00, 0x02, 0x05, 0x05, 0x00, 0x03, 0x07, 0x01, 0x01
        /*0010*/ 	.byte	0x02, 0x03, 0x00, 0x00, 0x02, 0x06, 0x01, 0x00, 0x04, 0x0b, 0x08, 0x00, 0x01, 0x00, 0x00, 0x00
        /*0020*/ 	.byte	0x00, 0x00, 0x00, 0x00


//--------------------- .nv.info._Z23dyadic_transform_kernelPKfS0_PfS1_PKiS3_PKbiiib --------------------------
	.section	.nv.info._Z23dyadic_transform_kernelPKfS0_PfS1_PKiS3_PKbiiib,"",@"SHT_CUDA_INFO"
	.sectionflags	@""
	.align	4


	//----- nvinfo : EIATTR_CUDA_API_VERSION
	.align		4
        /*0000*/ 	.byte	0x04, 0x37
        /*0002*/ 	.short	(.L_9 - .L_8)
.L_8:
        /*0004*/ 	.word	0x00000082


	//----- nvinfo : EIATTR_KPARAM_INFO
	.align		4
.L_9:
        /*0008*/ 	.byte	0x04, 0x17
        /*000a*/ 	.short	(.L_11 - .L_10)
.L_10:
        /*000c*/ 	.word	0x00000000
        /*0010*/ 	.short	0x000a
        /*0012*/ 	.short	0x0044
        /*0014*/ 	.byte	0x00, 0xf0, 0x05, 0x00


	//----- nvinfo : EIATTR_KPARAM_INFO
	.align		4
.L_11:
        /*0018*/ 	.byte	0x04, 0x17
        /*001a*/ 	.short	(.L_13 - .L_12)
.L_12:
        /*001c*/ 	.word	0x00000000
        /*0020*/ 	.short	0x0009
        /*0022*/ 	.short	0x0040
        /*0024*/ 	.byte	0x00, 0xf0, 0x11, 0x00


	//----- nvinfo : EIATTR_KPARAM_INFO
	.align		4
.L_13:
        /*0028*/ 	.byte	0x04, 0x17
        /*002a*/ 	.short	(.L_15 - .L_14)
.L_14:
        /*002c*/ 	.word	0x00000000
        /*0030*/ 	.short	0x0008
        /*0032*/ 	.short	0x003c
        /*0034*/ 	.byte	0x00, 0xf0, 0x11, 0x00


	//----- nvinfo : EIATTR_KPARAM_INFO
	.align		4
.L_15:
        /*0038*/ 	.byte	0x04, 0x17
        /*003a*/ 	.short	(.L_17 - .L_16)
.L_16:
        /*003c*/ 	.word	0x00000000
        /*0040*/ 	.short	0x0007
        /*0042*/ 	.short	0x0038
        /*0044*/ 	.byte	0x00, 0xf0, 0x11, 0x00


	//----- nvinfo : EIATTR_KPARAM_INFO
	.align		4
.L_17:
        /*0048*/ 	.byte	0x04, 0x17
        /*004a*/ 	.short	(.L_19 - .L_18)
.L_18:
        /*004c*/ 	.word	0x00000000
        /*0050*/ 	.short	0x0006
        /*0052*/ 	.short	0x0030
        /*0054*/ 	.byte	0x00, 0xf5, 0x21, 0x00


	//----- nvinfo : EIATTR_KPARAM_INFO
	.align		4
.L_19:
        /*0058*/ 	.byte	0x04, 0x17
        /*005a*/ 	.short	(.L_21 - .L_20)
.L_20:
        /*005c*/ 	.word	0x00000000
        /*0060*/ 	.short	0x0005
        /*0062*/ 	.short	0x0028
        /*0064*/ 	.byte	0x00, 0xf5, 0x21, 0x00


	//----- nvinfo : EIATTR_KPARAM_INFO
	.align		4
.L_21:
        /*0068*/ 	.byte	0x04, 0x17
        /*006a*/ 	.short	(.L_23 - .L_22)
.L_22:
        /*006c*/ 	.word	0x00000000
        /*0070*/ 	.short	0x0004
        /*0072*/ 	.short	0x0020
        /*0074*/ 	.byte	0x00, 0xf5, 0x21, 0x00


	//----- nvinfo : EIATTR_KPARAM_INFO
	.align		4
.L_23:
        /*0078*/ 	.byte	0x04, 0x17
        /*007a*/ 	.short	(.L_25 - .L_24)
.L_24:
        /*007c*/ 	.word	0x00000000
        /*0080*/ 	.short	0x0003
        /*0082*/ 	.short	0x0018
        /*0084*/ 	.byte	0x00, 0xf5, 0x21, 0x00


	//----- nvinfo : EIATTR_KPARAM_INFO
	.align		4
.L_25:
        /*0088*/ 	.byte	0x04, 0x17
        /*008a*/ 	.short	(.L_27 - .L_26)
.L_26:
        /*008c*/ 	.word	0x00000000
        /*0090*/ 	.short	0x0002
        /*0092*/ 	.short	0x0010
        /*0094*/ 	.byte	0x00, 0xf5, 0x21, 0x00


	//----- nvinfo : EIATTR_KPARAM_INFO
	.align		4
.L_27:
        /*0098*/ 	.byte	0x04, 0x17
        /*009a*/ 	.short	(.L_29 - .L_28)
.L_28:
        /*009c*/ 	.word	0x00000000
        /*00a0*/ 	.short	0x0001
        /*00a2*/ 	.short	0x0008
        /*00a4*/ 	.byte	0x00, 0xf5, 0x21, 0x00


	//----- nvinfo : EIATTR_KPARAM_INFO
	.align		4
.L_29:
        /*00a8*/ 	.byte	0x04, 0x17
        /*00aa*/ 	.short	(.L_31 - .L_30)
.L_30:
        /*00ac*/ 	.word	0x00000000
        /*00b0*/ 	.short	0x0000
        /*00b2*/ 	.short	0x0000
        /*00b4*/ 	.byte	0x00, 0xf5, 0x21, 0x00


	//----- nvinfo : EIATTR_SPARSE_MMA_MASK
	.align		4
.L_31:
        /*00b8*/ 	.byte	0x03, 0x50
        /*00ba*/ 	.short	0x0000


	//----- nvinfo : EIATTR_MAXREG_COUNT
	.align		4
        /*00bc*/ 	.byte	0x03, 0x1b
        /*00be*/ 	.short	0x00ff


	//----- nvinfo : EIATTR_MERCURY_ISA_VERSION
	.align		4
        /*00c0*/ 	.byte	0x03, 0x5f
        /*00c2*/ 	.short	0x0101


	//----- nvinfo : EIATTR_VRC_CTA_INIT_COUNT
	.align		4
        /*00c4*/ 	.byte	0x02, 0x4a
	.zero		1
	.zero		1


	//----- nvinfo : EIATTR_EXIT_INSTR_OFFSETS
	.align		4
        /*00c8*/ 	.byte	0x04, 0x1c
        /*00ca*/ 	.short	(.L_33 - .L_32)


	//   ....[0]....
.L_32:
        /*00cc*/ 	.word	0x00000080


	//   ....[1]....
        /*00d0*/ 	.word	0x00002330


	//----- nvinfo : EIATTR_CRS_STACK_SIZE
	.align		4
.L_33:
        /*00d4*/ 	.byte	0x04, 0x1e
        /*00d6*/ 	.short	(.L_35 - .L_34)
.L_34:
        /*00d8*/ 	.word	0x00000000


	//----- nvinfo : EIATTR_CBANK_PARAM_SIZE
	.align		4
.L_35:
        /*00dc*/ 	.byte	0x03, 0x19
        /*00de*/ 	.short	0x0045


	//----- nvinfo : EIATTR_PARAM_CBANK
	.align		4
        /*00e0*/ 	.byte	0x04, 0x0a
        /*00e2*/ 	.short	(.L_37 - .L_36)
	.align		4
.L_36:
        /*00e4*/ 	.word	index@(.nv.constant0._Z23dyadic_transform_kernelPKfS0_PfS1_PKiS3_PKbiiib)
        /*00e8*/ 	.short	0x0380
        /*00ea*/ 	.short	0x0045


	//----- nvinfo : EIATTR_SW_WAR
	.align		4
.L_37:
        /*00ec*/ 	.byte	0x04, 0x36
        /*00ee*/ 	.short	(.L_39 - .L_38)
.L_38:
        /*00f0*/ 	.word	0x00000008
.L_39:


//--------------------- .nv.callgraph             --------------------------
	.section	.nv.callgraph,"",@"SHT_CUDA_CALLGRAPH"
	.align	4
	.sectionentsize	8
	.align		4
        /*0000*/ 	.word	0x00000000
	.align		4
        /*0004*/ 	.word	0xffffffff
	.align		4
        /*0008*/ 	.word	0x00000000
	.align		4
        /*000c*/ 	.word	0xfffffffe
	.align		4
        /*0010*/ 	.word	0x00000000
	.align		4
        /*0014*/ 	.word	0xfffffffd
	.align		4
        /*0018*/ 	.word	0x00000000
	.align		4
        /*001c*/ 	.word	0xfffffffc


//--------------------- .text._Z23dyadic_transform_kernelPKfS0_PfS1_PKiS3_PKbiiib --------------------------
	.section	.text._Z23dyadic_transform_kernelPKfS0_PfS1_PKiS3_PKbiiib,"ax",@progbits
	.align	128
        .global         _Z23dyadic_transform_kernelPKfS0_PfS1_PKiS3_PKbiiib
        .type           _Z23dyadic_transform_kernelPKfS0_PfS1_PKiS3_PKbiiib,@function
        .size           _Z23dyadic_transform_kernelPKfS0_PfS1_PKiS3_PKbiiib,(.L_x_63 - _Z23dyadic_transform_kernelPKfS0_PfS1_PKiS3_PKbiiib)
        .other          _Z23dyadic_transform_kernelPKfS0_PfS1_PKiS3_PKbiiib,@"STO_CUDA_ENTRY STV_DEFAULT"
_Z23dyadic_transform_kernelPKfS0_PfS1_PKiS3_PKbiiib:
.text._Z23dyadic_transform_kernelPKfS0_PfS1_PKiS3_PKbiiib:
[----:B------:R-:W-:Y:S01]  /*0000*/  LDC R1, c[0x0][0x37c] ;  /* 0x0000df00ff017b82 */ /* 0x000fe20000000800 */
[----:B------:R-:W0:Y:S07]  /*0010*/  S2R R3, SR_TID.X ;  /* 0x0000000000037919 */ /* 0x000e2e0000002100 */
[----:B------:R-:W0:Y:S01]  /*0020*/  S2UR UR5, SR_CTAID.X ;  /* 0x00000000000579c3 */ /* 0x000e220000002500 */
[----:B------:R-:W1:Y:S07]  /*0030*/  LDCU.64 UR6, c[0x0][0x3b8] ;  /* 0x00007700ff0677ac */ /* 0x000e6e0008000a00 */
[----:B------:R-:W0:Y:S01]  /*0040*/  LDC R18, c[0x0][0x360] ;  /* 0x0000d800ff127b82 */ /* 0x000e220000000800 */
[----:B-1----:R-:W-:Y:S01]  /*0050*/  UIMAD UR4, UR7, UR6, URZ ;  /* 0x00000006070472a4 */ /* 0x002fe2000f8e02ff */
[----:B0-----:R-:W-:-:S05]  /*0060*/  IMAD R18, R18, UR5, R3 ;  /* 0x0000000512127c24 */ /* 0x001fca000f8e0203 */
[----:B------:R-:W-:-:S13]  /*0070*/  ISETP.GE.AND P0, PT, R18, UR4, PT ;  /* 0x0000000412007c0c */ /* 0x000fda000bf06270 */
[----:B------:R-:W-:Y:S05]  /*0080*/  @P0 EXIT ;  /* 0x000000000000094d */ /* 0x000fea0003800000 */
[----:B------:R-:W-:Y:S01]  /*0090*/  MOV R0, UR7 ;  /* 0x0000000700007c02 */ /* 0x000fe20008000f00 */
[----:B------:R-:W-:Y:S01]  /*00a0*/  UISETP.GE.AND UP0, UPT, UR7, 0x1, UPT ;  /* 0x000000010700788c */ /* 0x000fe2000bf06270 */
[----:B------:R-:W-:Y:S01]  /*00b0*/  ISETP.GE.AND P2, PT, R18, RZ, PT ;  /* 0x000000ff1200720c */ /* 0x000fe20003f46270 */
[----:B------:R-:W-:Y:S01]  /*00c0*/  HFMA2 R21, -RZ, RZ, 0, 0 ;  /* 0x00000000ff157431 */ /* 0x000fe200000001ff */
[----:B------:R-:W-:Y:S01]  /*00d0*/  IABS R5, R0 ;  /* 0x0000000000057213 */ /* 0x000fe20000000000 */
[----:B------:R-:W0:Y:S01]  /*00e0*/  LDCU.64 UR12, c[0x0][0x358] ;  /* 0x00006b00ff0c77ac */ /* 0x000e220008000a00 */
[----:B------:R-:W-:Y:S02]  /*00f0*/  MOV R33, RZ ;  /* 0x000000ff00217202 */ /* 0x000fe40000000f00 */
[----:B------:R-:W1:Y:S08]  /*0100*/  I2F.RP R0, R5 ;  /* 0x0000000500007306 */ /* 0x000e700000209400 */
[----:B-1----:R-:W1:Y:S02]  /*0110*/  MUFU.RCP R0, R0 ;  /* 0x0000000000007308 */ /* 0x002e640000001000 */
[----:B-1----:R-:W-:-:S06]  /*0120*/  IADD3 R2, PT, PT, R0, 0xffffffe, RZ ;  /* 0x0ffffffe00027810 */ /* 0x002fcc0007ffe0ff */
[----:B------:R1:W2:Y:S02]  /*0130*/  F2I.FTZ.U32.TRUNC.NTZ R3, R2 ;  /* 0x0000000200037305 */ /* 0x0002a4000021f000 */
[----:B-1----:R-:W-:Y:S01]  /*0140*/  HFMA2 R2, -RZ, RZ, 0, 0 ;  /* 0x00000000ff027431 */ /* 0x002fe200000001ff */
[----:B--2---:R-:W-:-:S05]  /*0150*/  IADD3 R4, PT, PT, RZ, -R3, RZ ;  /* 0x80000003ff047210 */ /* 0x004fca0007ffe0ff */
[----:B------:R-:W-:Y:S01]  /*0160*/  IMAD R7, R4, R5, RZ ;  /* 0x0000000504077224 */ /* 0x000fe200078e02ff */
[----:B------:R-:W-:-:S03]  /*0170*/  IABS R4, R18 ;  /* 0x0000001200047213 */ /* 0x000fc60000000000 */
[----:B------:R-:W-:-:S06]  /*0180*/  IMAD.HI.U32 R3, R3, R7, R2 ;  /* 0x0000000703037227 */ /* 0x000fcc00078e0002 */
[----:B------:R-:W-:-:S05]  /*0190*/  IMAD.HI.U32 R3, R3, R4, RZ ;  /* 0x0000000403037227 */ /* 0x000fca00078e00ff */
[----:B------:R-:W-:-:S05]  /*01a0*/  IADD3 R3, PT, PT, -R3, RZ, RZ ;  /* 0x000000ff03037210 */ /* 0x000fca0007ffe1ff */
[----:B------:R-:W-:-:S05]  /*01b0*/  IMAD R0, R5, R3, R4 ;  /* 0x0000000305007224 */ /* 0x000fca00078e0204 */
[----:B------:R-:W-:-:S13]  /*01c0*/  ISETP.GT.U32.AND P0, PT, R5, R0, PT ;  /* 0x000000000500720c */ /* 0x000fda0003f04070 */
[----:B------:R-:W-:Y:S02]  /*01d0*/  @!P0 IADD3 R0, PT, PT, R0, -R5, RZ ;  /* 0x8000000500008210 */ /* 0x000fe40007ffe0ff */
[----:B------:R-:W-:Y:S02]  /*01e0*/  ISETP.NE.AND P0, PT, RZ, UR7, PT ;  /* 0x00000007ff007c0c */ /* 0x000fe4000bf05270 */
[----:B------:R-:W-:-:S13]  /*01f0*/  ISETP.GT.U32.AND P1, PT, R5, R0, PT ;  /* 0x000000000500720c */ /* 0x000fda0003f24070 */
[----:B------:R-:W-:-:S04]  /*0200*/  @!P1 IADD3 R0, PT, PT, R0, -R5, RZ ;  /* 0x8000000500009210 */ /* 0x000fc80007ffe0ff */
[----:B------:R-:W-:Y:S02]  /*0210*/  @!P2 IADD3 R0, PT, PT, -R0, RZ, RZ ;  /* 0x000000ff0000a210 */ /* 0x000fe40007ffe1ff */
[----:B------:R-:W-:Y:S01]  /*0220*/  @!P0 LOP3.LUT R0, RZ, UR7, RZ, 0x33, !PT ;  /* 0x00000007ff008c12 */ /* 0x000fe2000f8e33ff */
[----:B0-----:R-:W-:Y:S06]  /*0230*/  BRA.U !UP0, `(.L_x_0) ;  /* 0x0000001d089c7547 */ /* 0x001fec000b800000 */
[----:B------:R-:W0:Y:S01]  /*0240*/  LDCU UR4, c[0x0][0x3c0] ;  /* 0x00007800ff0477ac */ /* 0x000e220008000800 */
[----:B------:R-:W-:Y:S01]  /*0250*/  IADD3 R17, PT, PT, R18, -R0, RZ ;  /* 0x8000000012117210 */ /* 0x000fe20007ffe0ff */
[----:B------:R-:W-:Y:S01]  /*0260*/  IMAD R16, R0, UR7, RZ ;  /* 0x0000000700107c24 */ /* 0x000fe2000f8e02ff */
[----:B------:R-:W-:Y:S01]  /*0270*/  MOV R21, RZ ;  /* 0x000000ff00157202 */ /* 0x000fe20000000f00 */
[----:B------:R-:W-:Y:S01]  /*0280*/  UISETP.GE.U32.AND UP0, UPT, UR7, 0x4, UPT ;  /* 0x000000040700788c */ /* 0x000fe2000bf06070 */
[----:B------:R-:W-:Y:S01]  /*0290*/  MOV R33, RZ ;  /* 0x000000ff00217202 */ /* 0x000fe20000000f00 */
[----:B------:R-:W-:Y:S01]  /*02a0*/  UMOV UR5, 0x1 ;  /* 0x0000000100057882 */ /* 0x000fe20000000000 */
[----:B------:R-:W-:Y:S01]  /*02b0*/  SHF.R.S32.HI R15, RZ, 0x1f, R17 ;  /* 0x0000001fff0f7819 */ /* 0x000fe20000011411 */
[----:B------:R-:W-:Y:S02]  /*02c0*/  ULOP3.LUT UR10, UR7, 0x3, URZ, 0xc0, !UPT ;  /* 0x00000003070a7892 */ /* 0x000fe4000f8ec0ff */
[----:B0-----:R-:W-:-:S06]  /*02d0*/  USHF.L.U32 UR4, UR5, UR4, URZ ;  /* 0x0000000405047299 */ /* 0x001fcc00080006ff */
[----:B------:R-:W-:Y:S01]  /*02e0*/  I2FP.F32.S32 R14, UR4 ;  /* 0x00000004000e7c45 */ /* 0x000fe20008201400 */
[----:B------:R-:W-:Y:S01]  /*02f0*/  UMOV UR4, URZ ;  /* 0x000000ff00047c82 */ /* 0x000fe20008000000 */
[----:B------:R-:W-:Y:S05]  /*0300*/  BRA.U !UP0, `(.L_x_1) ;  /* 0x0000001108107547 */ /* 0x000fea000b800000 */
[----:B------:R-:W0:Y:S01]  /*0310*/  LDCU.128 UR16, c[0x0][0x380] ;  /* 0x00007000ff1077ac */ /* 0x000e220008000c00 */
[----:B------:R-:W-:Y:S01]  /*0320*/  IMAD.WIDE R2, R0, 0x4, RZ ;  /* 0x0000000400027825 */ /* 0x000fe200078e02ff */
[----:B------:R-:W-:Y:S01]  /*0330*/  MOV R21, RZ ;  /* 0x000000ff00157202 */ /* 0x000fe20000000f00 */
[----:B------:R-:W1:Y:S01]  /*0340*/  LDCU.64 UR8, c[0x0][0x3a8] ;  /* 0x00007500ff0877ac */ /* 0x000e620008000a00 */
[----:B------:R-:W-:Y:S01]  /*0350*/  MOV R13, R16 ;  /* 0x00000010000d7202 */ /* 0x000fe20000000f00 */
[----:B------:R-:W-:Y:S01]  /*0360*/  IMAD.WIDE R2, R18, 0x4, -R2 ;  /* 0x0000000412027825 */ /* 0x000fe200078e0a02 */
[----:B------:R-:W-:Y:S01]  /*0370*/  ULOP3.LUT UR4, UR7, 0x7ffffffc, URZ, 0xc0, !UPT ;  /* 0x7ffffffc07047892 */ /* 0x000fe2000f8ec0ff */
[----:B------:R-:W2:Y:S01]  /*0380*/  LDCU.64 UR14, c[0x0][0x3b0] ;  /* 0x00007600ff0e77ac */ /* 0x000ea20008000a00 */
[----:B------:R-:W-:Y:S02]  /*0390*/  IADD3 R8, P0, PT, R2, 0x8, RZ ;  /* 0x0000000802087810 */ /* 0x000fe40007f1e0ff */
[----:B------:R-:W-:-:S03]  /*03a0*/  UIADD3 UR7, UPT, UPT, -UR4, URZ, URZ ;  /* 0x000000ff04077290 */ /* 0x000fc6000fffe1ff */
[----:B------:R-:W-:Y:S01]  /*03b0*/  IMAD.X R9, RZ, RZ, R3, P0 ;  /* 0x000000ffff097224 */ /* 0x000fe200000e0603 */
[C---:B0-----:R-:W-:Y:S02]  /*03c0*/  IADD3 R2, P0, PT, R8.reuse, UR16, RZ ;  /* 0x0000001008027c10 */ /* 0x041fe4000ff1e0ff */
[----:B------:R-:W-:Y:S01]  /*03d0*/  IADD3 R8, P1, PT, R8, UR18, RZ ;  /* 0x0000001208087c10 */ /* 0x000fe2000ff3e0ff */
[----:B-1----:R-:W-:Y:S01]  /*03e0*/  UIADD3 UR5, UP0, UPT, UR8, 0x8, URZ ;  /* 0x0000000808057890 */ /* 0x002fe2000ff1e0ff */
[C---:B------:R-:W-:Y:S02]  /*03f0*/  IADD3.X R3, PT, PT, R9.reuse, UR17, RZ, P0, !PT ;  /* 0x0000001109037c10 */ /* 0x040fe400087fe4ff */
[----:B------:R-:W-:Y:S01]  /*0400*/  IADD3.X R9, PT, PT, R9, UR19, RZ, P1, !PT ;  /* 0x0000001309097c10 */ /* 0x000fe20008ffe4ff */
[----:B--2---:R-:W-:-:S12]  /*0410*/  UIADD3.X UR6, UPT, UPT, URZ, UR9, URZ, UP0, !UPT ;  /* 0x00000009ff067290 */ /* 0x004fd800087fe4ff */
.L_x_26:
[----:B------:R-:W0:Y:S01]  /*0420*/  LDC.64 R10, c[0x0][0x3a0] ;  /* 0x0000e800ff0a7b82 */ /* 0x000e220000000a00 */
[----:B------:R-:W2:Y:S01]  /*0430*/  LDG.E.CONSTANT R19, desc[UR12][R8.64+-0x8] ;  /* 0xfffff80c08137981 */ /* 0x000ea2000c1e9900 */
[----:B------:R-:W-:Y:S02]  /*0440*/  MOV R4, UR5 ;  /* 0x0000000500047c02 */ /* 0x000fe40008000f00 */
[----:B------:R-:W-:Y:S01]  /*0450*/  MOV R5, UR6 ;  /* 0x0000000600057c02 */ /* 0x000fe20008000f00 */
[----:B------:R1:W5:Y:S01]  /*0460*/  LDG.E.CONSTANT R30, desc[UR12][R2.64+-0x8] ;  /* 0xfffff80c021e7981 */ /* 0x000362000c1e9900 */
[----:B0-----:R-:W-:-:S05]  /*0470*/  IMAD.WIDE R10, R13, 0x4, R10 ;  /* 0x000000040d0a7825 */ /* 0x001fca00078e020a */
[----:B------:R-:W3:Y:S01]  /*0480*/  LDG.E.CONSTANT R12, desc[UR12][R10.64] ;  /* 0x0000000c0a0c7981 */ /* 0x000ee2000c1e9900 */
[C---:B------:R-:W-:Y:S01]  /*0490*/  IADD3.X R6, P0, PT, R13.reuse, UR14, RZ, PT, !PT ;  /* 0x0000000e0d067c10 */ /* 0x040fe2000bf1e4ff */
[----:B------:R-:W-:-:S03]  /*04a0*/  IMAD.WIDE R4, R13, 0x4, R4 ;  /* 0x000000040d047825 */ /* 0x000fc600078e0204 */
[----:B------:R-:W-:Y:S02]  /*04b0*/  LEA.HI.X.SX32 R7, R13, UR15, 0x1, P0 ;  /* 0x0000000f0d077c11 */ /* 0x000fe400080f0eff */
[----:B------:R1:W5:Y:S04]  /*04c0*/  LDG.E.CONSTANT R22, desc[UR12][R4.64+-0x8] ;  /* 0xfffff80c04167981 */ /* 0x000368000c1e9900 */
[----:B------:R1:W5:Y:S01]  /*04d0*/  LDG.E.U8.CONSTANT R31, desc[UR12][R6.64+-0x1] ;  /* 0xffffff0c061f7981 */ /* 0x000362000c1e9100 */
[----:B------:R-:W0:Y:S01]  /*04e0*/  MUFU.RCP R23, R14 ;  /* 0x0000000e00177308 */ /* 0x000e220000001000 */
[----:B------:R-:W-:Y:S01]  /*04f0*/  BSSY.RECONVERGENT B2, `(.L_x_2) ;  /* 0x000000d000027945 */ /* 0x000fe20003800200 */
[----:B0-----:R-:W-:-:S04]  /*0500*/  FFMA R20, -R14, R23, 1 ;  /* 0x3f8000000e147423 */ /* 0x001fc80000000117 */
[----:B------:R-:W-:Y:S01]  /*0510*/  FFMA R23, R23, R20, R23 ;  /* 0x0000001417177223 */ /* 0x000fe20000000017 */
[----:B---3--:R-:W-:-:S05]  /*0520*/  I2FP.F32.S32 R12, R12 ;  /* 0x0000000c000c7245 */ /* 0x008fca0000201400 */
[----:B--2---:R-:W-:-:S04]  /*0530*/  FMUL R0, R19, R12 ;  /* 0x0000000c13007220 */ /* 0x004fc80000400000 */
[----:B------:R-:W0:Y:S01]  /*0540*/  FCHK P0, R0, R14 ;  /* 0x0000000e00007302 */ /* 0x000e220000000000 */
[----:B------:R-:W-:-:S04]  /*0550*/  FFMA R20, R0, R23, RZ ;  /* 0x0000001700147223 */ /* 0x000fc800000000ff */
[----:B------:R-:W-:-:S04]  /*0560*/  FFMA R24, -R14, R20, R0 ;  /* 0x000000140e187223 */ /* 0x000fc80000000100 */
[----:B------:R-:W-:Y:S01]  /*0570*/  FFMA R23, R23, R24, R20 ;  /* 0x0000001817177223 */ /* 0x000fe20000000014 */
[----:B01----:R-:W-:Y:S06]  /*0580*/  @!P0 BRA `(.L_x_3) ;  /* 0x00000000000c8947 */ /* 0x003fec0003800000 */
[----:B------:R-:W-:-:S07]  /*0590*/  MOV R20, 0x5b0 ;  /* 0x000005b000147802 */ /* 0x000fce0000000f00 */
[----:B-----5:R-:W-:Y:S05]  /*05a0*/  CALL.REL.NOINC `($__internal_0_$__cuda_sm3x_div_rn_noftz_f32_slowpath) ;  /* 0x0000001c00647944 */ /* 0x020fea0003c00000 */
[----:B------:R-:W-:-:S07]  /*05b0*/  MOV R23, R0 ;  /* 0x0000000000177202 */ /* 0x000fce0000000f00 */
.L_x_3:
[----:B------:R-:W-:Y:S05]  /*05c0*/  BSYNC.RECONVERGENT B2 ;  /* 0x0000000000027941 */ /* 0x000fea0003800200 */
.L_x_2:
[----:B------:R-:W0:Y:S01]  /*05d0*/  MUFU.RCP R27, R14 ;  /* 0x0000000e001b7308 */ /* 0x000e220000001000 */
[----:B-----5:R-:W-:Y:S01]  /*05e0*/  I2FP.F32.S32 R25, R22 ;  /* 0x0000001600197245 */ /* 0x020fe20000201400 */
[----:B------:R-:W-:Y:S01]  /*05f0*/  FADD R30, R30, R23 ;  /* 0x000000171e1e7221 */ /* 0x000fe20000000000 */
[----:B------:R-:W-:Y:S03]  /*0600*/  BSSY.RECONVERGENT B2, `(.L_x_4) ;  /* 0x000000c000027945 */ /* 0x000fe60003800200 */
[----:B------:R-:W-:-:S04]  /*0610*/  FMUL R25, R30, R25 ;  /* 0x000000191e197220 */ /* 0x000fc80000400000 */
[----:B------:R-:W1:Y:S01]  /*0620*/  FCHK P0, R25, R14 ;  /* 0x0000000e19007302 */ /* 0x000e620000000000 */
[----:B0-----:R-:W-:-:S04]  /*0630*/  FFMA R0, -R14, R27, 1 ;  /* 0x3f8000000e007423 */ /* 0x001fc8000000011b */
[----:B------:R-:W-:-:S04]  /*0640*/  FFMA R0, R27, R0, R27 ;  /* 0x000000001b007223 */ /* 0x000fc8000000001b */
[----:B------:R-:W-:-:S04]  /*0650*/  FFMA R23, R0, R25, RZ ;  /* 0x0000001900177223 */ /* 0x000fc800000000ff */
[----:B------:R-:W-:-:S04]  /*0660*/  FFMA R20, -R14, R23, R25 ;  /* 0x000000170e147223 */ /* 0x000fc80000000119 */
[----:B------:R-:W-:Y:S01]  /*0670*/  FFMA R0, R0, R20, R23 ;  /* 0x0000001400007223 */ /* 0x000fe20000000017 */
[----:B-1----:R-:W-:Y:S06]  /*0680*/  @!P0 BRA `(.L_x_5) ;  /* 0x00000000000c8947 */ /* 0x002fec0003800000 */
[----:B------:R-:W-:Y:S02]  /*0690*/  MOV R0, R25 ;  /* 0x0000001900007202 */ /* 0x000fe40000000f00 */
[----:B------:R-:W-:-:S07]  /*06a0*/  MOV R20, 0x6c0 ;  /* 0x000006c000147802 */ /* 0x000fce0000000f00 */
[----:B------:R-:W-:Y:S05]  /*06b0*/  CALL.REL.NOINC `($__internal_0_$__cuda_sm3x_div_rn_noftz_f32_slowpath) ;  /* 0x0000001c00207944 */ /* 0x000fea0003c00000 */
.L_x_5:
[----:B------:R-:W-:Y:S05]  /*06c0*/  BSYNC.RECONVERGENT B2 ;  /* 0x0000000000027941 */ /* 0x000fea0003800200 */
.L_x_4:
[----:B------:R-:W0:Y:S01]  /*06d0*/  MUFU.RCP R23, R14 ;  /* 0x0000000e00177308 */ /* 0x000e220000001000 */
        /* <DEDUP_REMOVED lines=13> */
.L_x_7:
[----:B------:R-:W-:Y:S05]  /*07b0*/  BSYNC.RECONVERGENT B2 ;  /* 0x0000000000027941 */ /* 0x000fea0003800200 */
.L_x_6:
[----:B------:R-:W2:Y:S04]  /*07c0*/  LDG.E.CONSTANT R26, desc[UR12][R10.64+0x4] ;  /* 0x0000040c0a1a7981 */ /* 0x000ea8000c1e9900 */
[----:B------:R-:W3:Y:S04]  /*07d0*/  LDG.E.CONSTANT R23, desc[UR12][R8.64+-0x4] ;  /* 0xfffffc0c08177981 */ /* 0x000ee8000c1e9900 */
[----:B------:R0:W5:Y:S04]  /*07e0*/  LDG.E.CONSTANT R22, desc[UR12][R2.64+-0x4] ;  /* 0xfffffc0c02167981 */ /* 0x000168000c1e9900 */
[----:B------:R0:W5:Y:S04]  /*07f0*/  LDG.E.CONSTANT R28, desc[UR12][R4.64+-0x4] ;  /* 0xfffffc0c041c7981 */ /* 0x000168000c1e9900 */
[----:B------:R0:W5:Y:S01]  /*0800*/  LDG.E.U8.CONSTANT R12, desc[UR12][R6.64] ;  /* 0x0000000c060c7981 */ /* 0x000162000c1e9100 */
[----:B------:R-:W1:Y:S01]  /*0810*/  MUFU.RCP R25, R14 ;  /* 0x0000000e00197308 */ /* 0x000e620000001000 */
[----:B------:R-:W-:Y:S01]  /*0820*/  FADD R30, R30, R0 ;  /* 0x000000001e1e7221 */ /* 0x000fe20000000000 */
[----:B------:R-:W-:Y:S01]  /*0830*/  ISETP.NE.AND P1, PT, R31, RZ, PT ;  /* 0x000000ff1f00720c */ /* 0x000fe20003f25270 */
[----:B------:R-:W-:Y:S03]  /*0840*/  BSSY.RECONVERGENT B2, `(.L_x_8) ;  /* 0x0000011000027945 */ /* 0x000fe60003800200 */
[----:B------:R-:W-:Y:S01]  /*0850*/  FSEL R30, R30, -R30, !P1 ;  /* 0x8000001e1e1e7208 */ /* 0x000fe20004800000 */
[----:B-1----:R-:W-:-:S04]  /*0860*/  FFMA R20, -R14, R25, 1 ;  /* 0x3f8000000e147423 */ /* 0x002fc80000000119 */
[----:B------:R-:W-:Y:S01]  /*0870*/  FFMA R0, R25, R20, R25 ;  /* 0x0000001419007223 */ /* 0x000fe20000000019 */
[----:B------:R-:W-:Y:S01]  /*0880*/  FSEL R20, R19, -R19, !P1 ;  /* 0x8000001313147208 */ /* 0x000fe20004800000 */
[----:B------:R-:W-:-:S04]  /*0890*/  FADD R19, R30, R33 ;  /* 0x000000211e137221 */ /* 0x000fc80000000000 */
[----:B------:R-:W-:Y:S01]  /*08a0*/  FADD R21, R20, R21 ;  /* 0x0000001514157221 */ /* 0x000fe20000000000 */
[----:B--2---:R-:W-:-:S05]  /*08b0*/  I2FP.F32.S32 R26, R26 ;  /* 0x0000001a001a7245 */ /* 0x004fca0000201400 */
[----:B---3--:R-:W-:-:S04]  /*08c0*/  FMUL R27, R23, R26 ;  /* 0x0000001a171b7220 */ /* 0x008fc80000400000 */
[----:B------:R-:W1:Y:S01]  /*08d0*/  FCHK P0, R27, R14 ;  /* 0x0000000e1b007302 */ /* 0x000e620000000000 */
[----:B------:R-:W-:-:S04]  /*08e0*/  FFMA R25, R0, R27, RZ ;  /* 0x0000001b00197223 */ /* 0x000fc800000000ff */
[----:B------:R-:W-:-:S04]  /*08f0*/  FFMA R24, -R14, R25, R27 ;  /* 0x000000190e187223 */ /* 0x000fc8000000011b */
[----:B------:R-:W-:Y:S01]  /*0900*/  FFMA R0, R0, R24, R25 ;  /* 0x0000001800007223 */ /* 0x000fe20000000019 */
[----:B01----:R-:W-:Y:S06]  /*0910*/  @!P0 BRA `(.L_x_9) ;  /* 0x00000000000c8947 */ /* 0x003fec0003800000 */
[----:B------:R-:W-:Y:S02]  /*0920*/  MOV R0, R27 ;  /* 0x0000001b00007202 */ /* 0x000fe40000000f00 */
[----:B------:R-:W-:-:S07]  /*0930*/  MOV R20, 0x950 ;  /* 0x0000095000147802 */ /* 0x000fce0000000f00 */
[----:B-----5:R-:W-:Y:S05]  /*0940*/  CALL.REL.NOINC `($__internal_0_$__cuda_sm3x_div_rn_noftz_f32_slowpath) ;  /* 0x00000018007c7944 */ /* 0x020fea0003c00000 */
.L_x_9:
[----:B------:R-:W-:Y:S05]  /*0950*/  BSYNC.RECONVERGENT B2 ;  /* 0x0000000000027941 */ /* 0x000fea0003800200 */
.L_x_8:
        /* <DEDUP_REMOVED lines=15> */
.L_x_11:
[----:B------:R-:W-:Y:S05]  /*0a50*/  BSYNC.RECONVERGENT B2 ;  /* 0x0000000000027941 */ /* 0x000fea0003800200 */
.L_x_10:
        /* <DEDUP_REMOVED lines=14> */
.L_x_13:
[----:B------:R-:W-:Y:S05]  /*0b40*/  BSYNC.RECONVERGENT B2 ;  /* 0x0000000000027941 */ /* 0x000fea0003800200 */
.L_x_12:
        /* <DEDUP_REMOVED lines=9> */
[----:B------:R-:W-:-:S02]  /*0be0*/  FSEL R22, R22, -R22, !P1 ;  /* 0x8000001616167208 */ /* 0x000fc40004800000 */
[----:B------:R-:W-:-:S03]  /*0bf0*/  FSEL R12, R23, -R23, !P1 ;  /* 0x80000017170c7208 */ /* 0x000fc60004800000 */
[----:B------:R-:W-:Y:S02]  /*0c00*/  FADD R19, R19, R22 ;  /* 0x0000001613137221 */ /* 0x000fe40000000000 */
[----:B------:R-:W-:Y:S01]  /*0c10*/  FADD R21, R21, R12 ;  /* 0x0000000c15157221 */ /* 0x000fe20000000000 */
[----:B-1----:R-:W-:-:S04]  /*0c20*/  FFMA R20, -R14, R25, 1 ;  /* 0x3f8000000e147423 */ /* 0x002fc80000000119 */
[----:B------:R-:W-:Y:S01]  /*0c30*/  FFMA R0, R25, R20, R25 ;  /* 0x0000001419007223 */ /* 0x000fe20000000019 */
[----:B--2---:R-:W-:-:S05]  /*0c40*/  I2FP.F32.S32 R26, R26 ;  /* 0x0000001a001a7245 */ /* 0x004fca0000201400 */
[----:B---3--:R-:W-:-:S04]  /*0c50*/  FMUL R27, R33, R26 ;  /* 0x0000001a211b7220 */ /* 0x008fc80000400000 */
[----:B------:R-:W1:Y:S01]  /*0c60*/  FCHK P0, R27, R14 ;  /* 0x0000000e1b007302 */ /* 0x000e620000000000 */
[----:B------:R-:W-:-:S04]  /*0c70*/  FFMA R25, R0, R27, RZ ;  /* 0x0000001b00197223 */ /* 0x000fc800000000ff */
[----:B------:R-:W-:-:S04]  /*0c80*/  FFMA R20, -R14, R25, R27 ;  /* 0x000000190e147223 */ /* 0x000fc8000000011b */
[----:B------:R-:W-:Y:S01]  /*0c90*/  FFMA R0, R0, R20, R25 ;  /* 0x0000001400007223 */ /* 0x000fe20000000019 */
[----:B01----:R-:W-:Y:S06]  /*0ca0*/  @!P0 BRA `(.L_x_15) ;  /* 0x00000000000c8947 */ /* 0x003fec0003800000 */
[----:B------:R-:W-:Y:S01]  /*0cb0*/  IMAD.MOV.U32 R0, RZ, RZ, R27 ;  /* 0x000000ffff007224 */ /* 0x000fe200078e001b */
[----:B------:R-:W-:-:S07]  /*0cc0*/  MOV R20, 0xce0 ;  /* 0x00000ce000147802 */ /* 0x000fce0000000f00 */
[----:B-----5:R-:W-:Y:S05]  /*0cd0*/  CALL.REL.NOINC `($__internal_0_$__cuda_sm3x_div_rn_noftz_f32_slowpath) ;  /* 0x0000001400987944 */ /* 0x020fea0003c00000 */
.L_x_15:
[----:B------:R-:W-:Y:S05]  /*0ce0*/  BSYNC.RECONVERGENT B2 ;  /* 0x0000000000027941 */ /* 0x000fea0003800200 */
.L_x_14:
        /* <DEDUP_REMOVED lines=15> */
.L_x_17:
[----:B------:R-:W-:Y:S05]  /*0de0*/  BSYNC.RECONVERGENT B2 ;  /* 0x0000000000027941 */ /* 0x000fea0003800200 */
.L_x_16:
        /* <DEDUP_REMOVED lines=14> */
.L_x_19:
[----:B------:R-:W-:Y:S05]  /*0ed0*/  BSYNC.RECONVERGENT B2 ;  /* 0x0000000000027941 */ /* 0x000fea0003800200 */
.L_x_18:
[----:B------:R0:W2:Y:S04]  /*0ee0*/  LDG.E.CONSTANT R23, desc[UR12][R10.64+0xc] ;  /* 0x00000c0c0a177981 */ /* 0x0000a8000c1e9900 */
[----:B------:R-:W3:Y:S04]  /*0ef0*/  LDG.E.CONSTANT R12, desc[UR12][R8.64+0x4] ;  /* 0x0000040c080c7981 */ /* 0x000ee8000c1e9900 */
[----:B------:R-:W5:Y:S01]  /*0f00*/  LDG.E.CONSTANT R22, desc[UR12][R2.64+0x4] ;  /* 0x0000040c02167981 */ /* 0x000f62000c1e9900 */
[----:B------:R-:W1:Y:S01]  /*0f10*/  MUFU.RCP R27, R14 ;  /* 0x0000000e001b7308 */ /* 0x000e620000001000 */
[----:B------:R-:W-:Y:S01]  /*0f20*/  FADD R31, R31, R0 ;  /* 0x000000001f1f7221 */ /* 0x000fe20000000000 */
[----:B------:R-:W-:Y:S01]  /*0f30*/  ISETP.NE.AND P1, PT, R28, RZ, PT ;  /* 0x000000ff1c00720c */ /* 0x000fe20003f25270 */
[----:B------:R4:W5:Y:S01]  /*0f40*/  LDG.E.CONSTANT R4, desc[UR12][R4.64+0x4] ;  /* 0x0000040c04047981 */ /* 0x000962000c1e9900 */
[----:B------:R-:W-:Y:S02]  /*0f50*/  BSSY.RECONVERGENT B2, `(.L_x_20) ;  /* 0x0000012000027945 */ /* 0x000fe40003800200 */
[----:B0-----:R-:W-:Y:S01]  /*0f60*/  FSEL R10, R31, -R31, !P1 ;  /* 0x8000001f1f0a7208 */ /* 0x001fe20004800000 */
[----:B------:R0:W5:Y:S01]  /*0f70*/  LDG.E.U8.CONSTANT R6, desc[UR12][R6.64+0x2] ;  /* 0x0000020c06067981 */ /* 0x000162000c1e9100 */
        /* <DEDUP_REMOVED lines=8> */
[----:B----4-:R-:W-:-:S04]  /*1000*/  FFMA R5, R0, R25, RZ ;  /* 0x0000001900057223 */ /* 0x010fc800000000ff */
[----:B0-----:R-:W-:-:S04]  /*1010*/  FFMA R7, -R14, R5, R25 ;  /* 0x000000050e077223 */ /* 0x001fc80000000119 */
[----:B------:R-:W-:Y:S01]  /*1020*/  FFMA R0, R0, R7, R5 ;  /* 0x0000000700007223 */ /* 0x000fe20000000005 */
[----:B-1----:R-:W-:Y:S06]  /*1030*/  @!P0 BRA `(.L_x_21) ;  /* 0x00000000000c8947 */ /* 0x002fec0003800000 */
[----:B------:R-:W-:Y:S02]  /*1040*/  MOV R0, R25 ;  /* 0x0000001900007202 */ /* 0x000fe40000000f00 */
[----:B------:R-:W-:-:S07]  /*1050*/  MOV R20, 0x1070 ;  /* 0x0000107000147802 */ /* 0x000fce0000000f00 */
[----:B-----5:R-:W-:Y:S05]  /*1060*/  CALL.REL.NOINC `($__internal_0_$__cuda_sm3x_div_rn_noftz_f32_slowpath) ;  /* 0x0000001000b47944 */ /* 0x020fea0003c00000 */
.L_x_21:
[----:B------:R-:W-:Y:S05]  /*1070*/  BSYNC.RECONVERGENT B2 ;  /* 0x0000000000027941 */ /* 0x000fea0003800200 */
.L_x_20:
        /* <DEDUP_REMOVED lines=15> */
.L_x_23:
[----:B------:R-:W-:Y:S05]  /*1170*/  BSYNC.RECONVERGENT B2 ;  /* 0x0000000000027941 */ /* 0x000fea0003800200 */
.L_x_22:
        /* <DEDUP_REMOVED lines=14> */
.L_x_25:
[----:B------:R-:W-:Y:S05]  /*1260*/  BSYNC.RECONVERGENT B2 ;  /* 0x0000000000027941 */ /* 0x000fea0003800200 */
.L_x_24:
[----:B------:R-:W-:Y:S01]  /*1270*/  UIADD3 UR7, UPT, UPT, UR7, 0x4, URZ ;  /* 0x0000000407077890 */ /* 0x000fe2000fffe0ff */
[----:B------:R-:W-:Y:S01]  /*1280*/  FADD R0, R22, R0 ;  /* 0x0000000016007221 */ /* 0x000fe20000000000 */
[----:B------:R-:W-:Y:S02]  /*1290*/  ISETP.NE.AND P0, PT, R6, RZ, PT ;  /* 0x000000ff0600720c */ /* 0x000fe40003f05270 */
[----:B------:R-:W-:Y:S01]  /*12a0*/  UISETP.NE.AND UP0, UPT, UR7, URZ, UPT ;  /* 0x000000ff0700728c */ /* 0x000fe2000bf05270 */
[----:B------:R-:W-:Y:S02]  /*12b0*/  IADD3 R2, P1, PT, R2, 0x10, RZ ;  /* 0x0000001002027810 */ /* 0x000fe40007f3e0ff */
[----:B------:R-:W-:Y:S02]  /*12c0*/  FSEL R0, R0, -R0, !P0 ;  /* 0x8000000000007208 */ /* 0x000fe40004000000 */
[----:B------:R-:W-:Y:S02]  /*12d0*/  FSEL R12, R12, -R12, !P0 ;  /* 0x8000000c0c0c7208 */ /* 0x000fe40004000000 */
[----:B------:R-:W-:Y:S01]  /*12e0*/  IADD3 R8, P2, PT, R8, 0x10, RZ ;  /* 0x0000001008087810 */ /* 0x000fe20007f5e0ff */
[----:B------:R-:W-:Y:S01]  /*12f0*/  FADD R33, R19, R0 ;  /* 0x0000000013217221 */ /* 0x000fe20000000000 */
[----:B------:R-:W-:Y:S01]  /*1300*/  IADD3.X R3, PT, PT, RZ, R3, RZ, P1, !PT ;  /* 0x00000003ff037210 */ /* 0x000fe20000ffe4ff */
[----:B------:R-:W-:Y:S01]  /*1310*/  FADD R21, R21, R12 ;  /* 0x0000000c15157221 */ /* 0x000fe20000000000 */
[----:B------:R-:W-:-:S02]  /*1320*/  IADD3.X R9, PT, PT, RZ, R9, RZ, P2, !PT ;  /* 0x00000009ff097210 */ /* 0x000fc400017fe4ff */
[----:B------:R-:W-:Y:S01]  /*1330*/  IADD3 R13, PT, PT, R13, 0x4, RZ ;  /* 0x000000040d0d7810 */ /* 0x000fe20007ffe0ff */
[----:B------:R-:W-:Y:S06]  /*1340*/  BRA.U UP0, `(.L_x_26) ;  /* 0xfffffff100347547 */ /* 0x000fec000b83ffff */
.L_x_1:
[----:B------:R-:W-:-:S09]  /*1350*/  UISETP.NE.AND UP0, UPT, UR10, URZ, UPT ;  /* 0x000000ff0a00728c */ /* 0x000fd2000bf05270 */
[----:B------:R-:W-:Y:S05]  /*1360*/  BRA.U !UP0, `(.L_x_0) ;  /* 0x0000000d08507547 */ /* 0x000fea000b800000 */
[----:B------:R-:W-:-:S09]  /*1370*/  UISETP.NE.AND UP0, UPT, UR10, 0x1, UPT ;  /* 0x000000010a00788c */ /* 0x000fd2000bf05270 */
[----:B------:R-:W-:Y:S05]  /*1380*/  BRA.U !UP0, `(.L_x_27) ;  /* 0x0000000908107547 */ /* 0x000fea000b800000 */
[----:B------:R-:W0:Y:S01]  /*1390*/  LDC.64 R12, c[0x0][0x3a0] ;  /* 0x0000e800ff0c7b82 */ /* 0x000e220000000a00 */
[----:B------:R-:W1:Y:S01]  /*13a0*/  LDCU.128 UR8, c[0x0][0x380] ;  /* 0x00007000ff0877ac */ /* 0x000e620008000c00 */
[----:B------:R-:W-:Y:S02]  /*13b0*/  IADD3 R30, P0, PT, R17, UR4, RZ ;  /* 0x00000004111e7c10 */ /* 0x000fe4000ff1e0ff */
[----:B------:R-:W-:Y:S01]  /*13c0*/  IADD3 R3, PT, PT, R16, UR4, RZ ;  /* 0x0000000410037c10 */ /* 0x000fe2000fffe0ff */
[----:B------:R-:W2:Y:S01]  /*13d0*/  LDCU.64 UR6, c[0x0][0x3b0] ;  /* 0x00007600ff0677ac */ /* 0x000ea20008000a00 */
[----:B------:R-:W-:Y:S02]  /*13e0*/  IADD3.X R5, PT, PT, RZ, R15, RZ, P0, !PT ;  /* 0x0000000fff057210 */ /* 0x000fe400007fe4ff */
[----:B------:R-:W3:Y:S02]  /*13f0*/  LDC.64 R10, c[0x0][0x3a8] ;  /* 0x0000ea00ff0a7b82 */ /* 0x000ee40000000a00 */
[C---:B------:R-:W-:Y:S01]  /*1400*/  SHF.L.U64.HI R0, R30.reuse, 0x2, R5 ;  /* 0x000000021e007819 */ /* 0x040fe20000010205 */
[----:B------:R-:W-:-:S05]  /*1410*/  IMAD.SHL.U32 R30, R30, 0x4, RZ ;  /* 0x000000041e1e7824 */ /* 0x000fca00078e00ff */
[----:B-1----:R-:W-:-:S04]  /*1420*/  IADD3 R22, P0, PT, R30, UR10, RZ ;  /* 0x0000000a1e167c10 */ /* 0x002fc8000ff1e0ff */
[----:B------:R-:W-:Y:S01]  /*1430*/  IADD3.X R23, PT, PT, R0, UR11, RZ, P0, !PT ;  /* 0x0000000b00177c10 */ /* 0x000fe200087fe4ff */
[----:B0-----:R-:W-:-:S04]  /*1440*/  IMAD.WIDE R12, R3, 0x4, R12 ;  /* 0x00000004030c7825 */ /* 0x001fc800078e020c */
[----:B------:R-:W4:Y:S04]  /*1450*/  LDG.E.CONSTANT R5, desc[UR12][R22.64] ;  /* 0x0000000c16057981 */ /* 0x000f28000c1e9900 */
[----:B------:R-:W4:Y:S01]  /*1460*/  LDG.E.CONSTANT R2, desc[UR12][R12.64] ;  /* 0x0000000c0c027981 */ /* 0x000f22000c1e9900 */
[C---:B--2---:R-:W-:Y:S02]  /*1470*/  IADD3 R8, P1, PT, R3.reuse, UR6, RZ ;  /* 0x0000000603087c10 */ /* 0x044fe4000ff3e0ff */
[----:B------:R-:W-:Y:S01]  /*1480*/  IADD3 R30, P0, PT, R30, UR8, RZ ;  /* 0x000000081e1e7c10 */ /* 0x000fe2000ff1e0ff */
[C---:B---3--:R-:W-:Y:S01]  /*1490*/  IMAD.WIDE R10, R3.reuse, 0x4, R10 ;  /* 0x00000004030a7825 */ /* 0x048fe200078e020a */
[----:B------:R-:W-:Y:S02]  /*14a0*/  LEA.HI.X.SX32 R9, R3, UR7, 0x1, P1 ;  /* 0x0000000703097c11 */ /* 0x000fe400088f0eff */
[----:B------:R-:W-:-:S02]  /*14b0*/  IADD3.X R31, PT, PT, R0, UR9, RZ, P0, !PT ;  /* 0x00000009001f7c10 */ /* 0x000fc400087fe4ff */
[----:B------:R0:W5:Y:S04]  /*14c0*/  LDG.E.CONSTANT R4, desc[UR12][R10.64] ;  /* 0x0000000c0a047981 */ /* 0x000168000c1e9900 */
[----:B------:R0:W5:Y:S04]  /*14d0*/  LDG.E.U8.CONSTANT R3, desc[UR12][R8.64] ;  /* 0x0000000c08037981 */ /* 0x000168000c1e9100 */
[----:B------:R0:W5:Y:S01]  /*14e0*/  LDG.E.CONSTANT R6, desc[UR12][R30.64] ;  /* 0x0000000c1e067981 */ /* 0x000162000c1e9900 */
[----:B------:R-:W1:Y:S01]  /*14f0*/  MUFU.RCP R7, R14 ;  /* 0x0000000e00077308 */ /* 0x000e620000001000 */
[----:B------:R-:W-:Y:S01]  /*1500*/  BSSY.RECONVERGENT B2, `(.L_x_28) ;  /* 0x000000d000027945 */ /* 0x000fe20003800200 */
[----:B-1----:R-:W-:-:S04]  /*1510*/  FFMA R0, -R14, R7, 1 ;  /* 0x3f8000000e007423 */ /* 0x002fc80000000107 */
[----:B------:R-:W-:Y:S01]  /*1520*/  FFMA R0, R7, R0, R7 ;  /* 0x0000000007007223 */ /* 0x000fe20000000007 */
[----:B----4-:R-:W-:-:S05]  /*1530*/  I2FP.F32.S32 R2, R2 ;  /* 0x0000000200027245 */ /* 0x010fca0000201400 */
[----:B------:R-:W-:-:S04]  /*1540*/  FMUL R19, R5, R2 ;  /* 0x0000000205137220 */ /* 0x000fc80000400000 */
        /* <DEDUP_REMOVED lines=8> */
.L_x_29:
[----:B------:R-:W-:Y:S05]  /*15d0*/  BSYNC.RECONVERGENT B2 ;  /* 0x0000000000027941 */ /* 0x000fea0003800200 */
.L_x_28:
        /* <DEDUP_REMOVED lines=15> */
.L_x_31:
[----:B------:R-:W-:Y:S05]  /*16d0*/  BSYNC.RECONVERGENT B2 ;  /* 0x0000000000027941 */ /* 0x000fea0003800200 */
.L_x_30:
        /* <DEDUP_REMOVED lines=14> */
.L_x_33:
[----:B------:R-:W-:Y:S05]  /*17c0*/  BSYNC.RECONVERGENT B2 ;  /* 0x0000000000027941 */ /* 0x000fea0003800200 */
.L_x_32:
        /* <DEDUP_REMOVED lines=9> */
[----:B------:R-:W-:-:S05]  /*1860*/  FSEL R6, R6, -R6, !P1 ;  /* 0x8000000606067208 */ /* 0x000fca0004800000 */
[----:B------:R-:W-:Y:S01]  /*1870*/  FADD R33, R33, R6 ;  /* 0x0000000621217221 */ /* 0x000fe20000000000 */
[----:B-1----:R-:W-:-:S04]  /*1880*/  FFMA R2, -R14, R25, 1 ;  /* 0x3f8000000e027423 */ /* 0x002fc80000000119 */
[----:B------:R-:W-:Y:S01]  /*1890*/  FFMA R0, R25, R2, R25 ;  /* 0x0000000219007223 */ /* 0x000fe20000000019 */
[----:B------:R-:W-:-:S05]  /*18a0*/  FSEL R2, R5, -R5, !P1 ;  /* 0x8000000505027208 */ /* 0x000fca0004800000 */
        /* <DEDUP_REMOVED lines=11> */
.L_x_35:
[----:B------:R-:W-:Y:S05]  /*1960*/  BSYNC.RECONVERGENT B2 ;  /* 0x0000000000027941 */ /* 0x000fea0003800200 */
.L_x_34:
        /* <DEDUP_REMOVED lines=15> */
.L_x_37:
[----:B------:R-:W-:Y:S05]  /*1a60*/  BSYNC.RECONVERGENT B2 ;  /* 0x0000000000027941 */ /* 0x000fea0003800200 */
.L_x_36:
        /* <DEDUP_REMOVED lines=14> */
.L_x_39:
[----:B------:R-:W-:Y:S05]  /*1b50*/  BSYNC.RECONVERGENT B2 ;  /* 0x0000000000027941 */ /* 0x000fea0003800200 */
.L_x_38:
[----:B------:R-:W-:Y:S01]  /*1b60*/  FADD R0, R30, R0 ;  /* 0x000000001e007221 */ /* 0x000fe20000000000 */
[----:B------:R-:W-:Y:S01]  /*1b70*/  ISETP.NE.AND P0, PT, R8, RZ, PT ;  /* 0x000000ff0800720c */ /* 0x000fe20003f05270 */
[----:B------:R-:W-:-:S03]  /*1b80*/  UIADD3 UR4, UPT, UPT, UR4, 0x2, URZ ;  /* 0x0000000204047890 */ /* 0x000fc6000fffe0ff */
[----:B------:R-:W-:Y:S02]  /*1b90*/  FSEL R0, R0, -R0, !P0 ;  /* 0x8000000000007208 */ /* 0x000fe40004000000 */
[----:B------:R-:W-:-:S03]  /*1ba0*/  FSEL R22, R22, -R22, !P0 ;  /* 0x8000001616167208 */ /* 0x000fc60004000000 */
[----:B------:R-:W-:Y:S02]  /*1bb0*/  FADD R33, R33, R0 ;  /* 0x0000000021217221 */ /* 0x000fe40000000000 */
[----:B------:R-:W-:-:S07]  /*1bc0*/  FADD R21, R21, R22 ;  /* 0x0000001615157221 */ /* 0x000fce0000000000 */
.L_x_27:
[----:B------:R-:W0:Y:S02]  /*1bd0*/  LDCU UR5, c[0x0][0x3bc] ;  /* 0x00007780ff0577ac */ /* 0x000e240008000800 */
[----:B0-----:R-:W-:-:S04]  /*1be0*/  ULOP3.LUT UR5, UR5, 0x1, URZ, 0xc0, !UPT ;  /* 0x0000000105057892 */ /* 0x001fc8000f8ec0ff */
[----:B------:R-:W-:-:S09]  /*1bf0*/  UISETP.NE.U32.AND UP0, UPT, UR5, 0x1, UPT ;  /* 0x000000010500788c */ /* 0x000fd2000bf05070 */
[----:B------:R-:W-:Y:S05]  /*1c00*/  BRA.U UP0, `(.L_x_0) ;  /* 0x0000000500287547 */ /* 0x000fea000b800000 */
[----:B------:R-:W0:Y:S01]  /*1c10*/  LDC.64 R8, c[0x0][0x3a0] ;  /* 0x0000e800ff087b82 */ /* 0x000e220000000a00 */
[----:B------:R-:W1:Y:S01]  /*1c20*/  LDCU.128 UR8, c[0x0][0x380] ;  /* 0x00007000ff0877ac */ /* 0x000e620008000c00 */
[----:B------:R-:W-:Y:S02]  /*1c30*/  IADD3 R0, P0, PT, R17, UR4, RZ ;  /* 0x0000000411007c10 */ /* 0x000fe4000ff1e0ff */
[----:B------:R-:W-:Y:S01]  /*1c40*/  IADD3 R3, PT, PT, R16, UR4, RZ ;  /* 0x0000000410037c10 */ /* 0x000fe2000fffe0ff */
[----:B------:R-:W2:Y:S01]  /*1c50*/  LDCU.64 UR4, c[0x0][0x3b0] ;  /* 0x00007600ff0477ac */ /* 0x000ea20008000a00 */
[----:B------:R-:W-:Y:S02]  /*1c60*/  IADD3.X R15, PT, PT, RZ, R15, RZ, P0, !PT ;  /* 0x0000000fff0f7210 */ /* 0x000fe400007fe4ff */
[C---:B------:R-:W-:Y:S01]  /*1c70*/  SHF.L.U32 R6, R0.reuse, 0x2, RZ ;  /* 0x0000000200067819 */ /* 0x040fe200000006ff */
[----:B------:R-:W3:Y:S01]  /*1c80*/  LDC.64 R10, c[0x0][0x3a8] ;  /* 0x0000ea00ff0a7b82 */ /* 0x000ee20000000a00 */
[----:B------:R-:W-:-:S02]  /*1c90*/  SHF.L.U64.HI R0, R0, 0x2, R15 ;  /* 0x0000000200007819 */ /* 0x000fc4000001020f */
        /* <DEDUP_REMOVED lines=27> */
.L_x_41:
[----:B------:R-:W-:Y:S05]  /*1e50*/  BSYNC.RECONVERGENT B2 ;  /* 0x0000000000027941 */ /* 0x000fea0003800200 */
.L_x_40:
        /* <DEDUP_REMOVED lines=15> */
.L_x_43:
[----:B------:R-:W-:Y:S05]  /*1f50*/  BSYNC.RECONVERGENT B2 ;  /* 0x0000000000027941 */ /* 0x000fea0003800200 */
.L_x_42:
        /* <DEDUP_REMOVED lines=11> */
[----:B------:R-:W-:Y:S01]  /*2010*/  IMAD.MOV.U32 R0, RZ, RZ, R9 ;  /* 0x000000ffff007224 */ /* 0x000fe200078e0009 */
[----:B------:R-:W-:-:S07]  /*2020*/  MOV R20, 0x2040 ;  /* 0x0000204000147802 */ /* 0x000fce0000000f00 */
[----:B------:R-:W-:Y:S05]  /*2030*/  CALL.REL.NOINC `($__internal_0_$__cuda_sm3x_div_rn_noftz_f32_slowpath) ;  /* 0x0000000000c07944 */ /* 0x000fea0003c00000 */
.L_x_45:
[----:B------:R-:W-:Y:S05]  /*2040*/  BSYNC.RECONVERGENT B2 ;  /* 0x0000000000027941 */ /* 0x000fea0003800200 */
.L_x_44:
[----:B------:R-:W-:Y:S01]  /*2050*/  FADD R0, R6, R0 ;  /* 0x0000000006007221 */ /* 0x000fe20000000000 */
[----:B------:R-:W-:-:S04]  /*2060*/  ISETP.NE.AND P0, PT, R3, RZ, PT ;  /* 0x000000ff0300720c */ /* 0x000fc80003f05270 */
[----:B------:R-:W-:Y:S02]  /*2070*/  FSEL R0, R0, -R0, !P0 ;  /* 0x8000000000007208 */ /* 0x000fe40004000000 */
[----:B------:R-:W-:-:S03]  /*2080*/  FSEL R2, R5, -R5, !P0 ;  /* 0x8000000505027208 */ /* 0x000fc60004000000 */
[----:B------:R-:W-:Y:S02]  /*2090*/  FADD R33, R33, R0 ;  /* 0x0000000021217221 */ /* 0x000fe40000000000 */
[----:B------:R-:W-:-:S07]  /*20a0*/  FADD R21, R21, R2 ;  /* 0x0000000215157221 */ /* 0x000fce0000000000 */
.L_x_0:
[----:B------:R-:W0:Y:S02]  /*20b0*/  LDCU.U8 UR4, c[0x0][0x3c4] ;  /* 0x00007880ff0477ac */ /* 0x000e240008000000 */
[----:B0-----:R-:W-:-:S04]  /*20c0*/  UPRMT UR4, UR4, 0x8880, URZ ;  /* 0x0000888004047896 */ /* 0x001fc800080000ff */
[----:B------:R-:W-:-:S09]  /*20d0*/  UISETP.NE.AND UP0, UPT, UR4, URZ, UPT ;  /* 0x000000ff0400728c */ /* 0x000fd2000bf05270 */
[----:B------:R-:W-:Y:S05]  /*20e0*/  BRA.U !UP0, `(.L_x_46) ;  /* 0x0000000108787547 */ /* 0x000fea000b800000 */
[----:B------:R-:W0:Y:S01]  /*20f0*/  LDCU UR4, c[0x0][0x3bc] ;  /* 0x00007780ff0477ac */ /* 0x000e220008000800 */
[----:B------:R-:W-:Y:S01]  /*2100*/  BSSY.RECONVERGENT B2, `(.L_x_47) ;  /* 0x000000d000027945 */ /* 0x000fe20003800200 */
[----:B0-----:R-:W-:-:S04]  /*2110*/  I2FP.F32.S32 R14, UR4 ;  /* 0x00000004000e7c45 */ /* 0x001fc80008201400 */
[----:B------:R-:W0:Y:S08]  /*2120*/  MUFU.RCP R3, R14 ;  /* 0x0000000e00037308 */ /* 0x000e300000001000 */
        /* <DEDUP_REMOVED lines=10> */
.L_x_48:
[----:B------:R-:W-:Y:S05]  /*21d0*/  BSYNC.RECONVERGENT B2 ;  /* 0x0000000000027941 */ /* 0x000fea0003800200 */
.L_x_47:
[----:B------:R-:W0:Y:S01]  /*21e0*/  MUFU.RCP R3, R14 ;  /* 0x0000000e00037308 */ /* 0x000e220000001000 */
[----:B------:R-:W-:Y:S01]  /*21f0*/  BSSY.RECONVERGENT B2, `(.L_x_49) ;  /* 0x000000c000027945 */ /* 0x000fe20003800200 */
[----:B------:R-:W-:-:S06]  /*2200*/  MOV R33, R0 ;  /* 0x0000000000217202 */ /* 0x000fcc0000000f00 */
        /* <DEDUP_REMOVED lines=10> */
.L_x_50:
[----:B------:R-:W-:Y:S05]  /*22b0*/  BSYNC.RECONVERGENT B2 ;  /* 0x0000000000027941 */ /* 0x000fea0003800200 */
.L_x_49:
[----:B------:R-:W-:-:S07]  /*22c0*/  MOV R21, R0 ;  /* 0x0000000000157202 */ /* 0x000fce0000000f00 */
.L_x_46:
[----:B------:R-:W0:Y:S08]  /*22d0*/  LDC.64 R2, c[0x0][0x390] ;  /* 0x0000e400ff027b82 */ /* 0x000e300000000a00 */
[----:B------:R-:W1:Y:S01]  /*22e0*/  LDC.64 R4, c[0x0][0x398] ;  /* 0x0000e600ff047b82 */ /* 0x000e620000000a00 */
[----:B0-----:R-:W-:-:S05]  /*22f0*/  IMAD.WIDE R2, R18, 0x4, R2 ;  /* 0x0000000412027825 */ /* 0x001fca00078e0202 */
[----:B------:R-:W-:Y:S01]  /*2300*/  STG.E desc[UR12][R2.64], R33 ;  /* 0x0000002102007986 */ /* 0x000fe2000c10190c */
[----:B-1----:R-:W-:-:S05]  /*2310*/  IMAD.WIDE R18, R18, 0x4, R4 ;  /* 0x0000000412127825 */ /* 0x002fca00078e0204 */
[----:B------:R-:W-:Y:S01]  /*2320*/  STG.E desc[UR12][R18.64], R21 ;  /* 0x0000001512007986 */ /* 0x000fe2000c10190c */
[----:B------:R-:W-:Y:S05]  /*2330*/  EXIT ;  /* 0x000000000000794d */ /* 0x000fea0003800000 */
        .weak           $__internal_0_$__cuda_sm3x_div_rn_noftz_f32_slowpath
        .type           $__internal_0_$__cuda_sm3x_div_rn_noftz_f32_slowpath,@function
        .size           $__internal_0_$__cuda_sm3x_div_rn_noftz_f32_slowpath,(.L_x_63 - $__internal_0_$__cuda_sm3x_div_rn_noftz_f32_slowpath)
$__internal_0_$__cuda_sm3x_div_rn_noftz_f32_slowpath:
[----:B------:R-:W-:Y:S01]  /*2340*/  SHF.R.U32.HI R24, RZ, 0x17, R14 ;  /* 0x00000017ff187819 */ /* 0x000fe2000001160e */
[----:B------:R-:W-:Y:S01]  /*2350*/  BSSY.RECONVERGENT B0, `(.L_x_51) ;  /* 0x0000064000007945 */ /* 0x000fe20003800200 */
[----:B------:R-:W-:Y:S02]  /*2360*/  SHF.R.U32.HI R29, RZ, 0x17, R0 ;  /* 0x00000017ff1d7819 */ /* 0x000fe40000011600 */
[----:B------:R-:W-:Y:S02]  /*2370*/  LOP3.LUT R24, R24, 0xff, RZ, 0xc0, !PT ;  /* 0x000000ff18187812 */ /* 0x000fe400078ec0ff */
[----:B------:R-:W-:Y:S02]  /*2380*/  LOP3.LUT R29, R29, 0xff, RZ, 0xc0, !PT ;  /* 0x000000ff1d1d7812 */ /* 0x000fe400078ec0ff */
[----:B------:R-:W-:Y:S02]  /*2390*/  IADD3 R27, PT, PT, R24, -0x1, RZ ;  /* 0xffffffff181b7810 */ /* 0x000fe40007ffe0ff */
[----:B------:R-:W-:-:S02]  /*23a0*/  IADD3 R25, PT, PT, R29, -0x1, RZ ;  /* 0xffffffff1d197810 */ /* 0x000fc40007ffe0ff */
[----:B------:R-:W-:Y:S02]  /*23b0*/  ISETP.GT.U32.AND P0, PT, R27, 0xfd, PT ;  /* 0x000000fd1b00780c */ /* 0x000fe40003f04070 */
[----:B------:R-:W-:Y:S02]  /*23c0*/  MOV R35, R14 ;  /* 0x0000000e00237202 */ /* 0x000fe40000000f00 */
[----:B------:R-:W-:-:S13]  /*23d0*/  ISETP.GT.U32.OR P0, PT, R25, 0xfd, P0 ;  /* 0x000000fd1900780c */ /* 0x000fda0000704470 */
[----:B------:R-:W-:Y:S01]  /*23e0*/  @!P0 MOV R25, RZ ;  /* 0x000000ff00198202 */ /* 0x000fe20000000f00 */
[----:B------:R-:W-:Y:S06]  /*23f0*/  @!P0 BRA `(.L_x_52) ;  /* 0x0000000000608947 */ /* 0x000fec0003800000 */
[----:B------:R-:W-:Y:S02]  /*2400*/  FSETP.GTU.FTZ.AND P0, PT, |R0|, +INF , PT ;  /* 0x7f8000000000780b */ /* 0x000fe40003f1c200 */
[----:B------:R-:W-:-:S04]  /*2410*/  FSETP.GTU.FTZ.AND P1, PT, |R14|, +INF , PT ;  /* 0x7f8000000e00780b */ /* 0x000fc80003f3c200 */
[----:B------:R-:W-:-:S13]  /*2420*/  PLOP3.LUT P0, PT, P0, P1, PT, 0xf8, 0x8f ;  /* 0x00000000008f781c */ /* 0x000fda0000703f70 */
[----:B------:R-:W-:Y:S05]  /*2430*/  @P0 BRA `(.L_x_53) ;  /* 0x0000000400500947 */ /* 0x000fea0003800000 */
[----:B------:R-:W-:-:S13]  /*2440*/  LOP3.LUT P0, RZ, R35, 0x7fffffff, R0, 0xc8, !PT ;  /* 0x7fffffff23ff7812 */ /* 0x000fda000780c800 */
[----:B------:R-:W-:Y:S05]  /*2450*/  @!P0 BRA `(.L_x_54) ;  /* 0x0000000400408947 */ /* 0x000fea0003800000 */
[----:B------:R-:W-:Y:S02]  /*2460*/  FSETP.NEU.FTZ.AND P2, PT, |R0|, +INF , PT ;  /* 0x7f8000000000780b */ /* 0x000fe40003f5d200 */
[----:B------:R-:W-:Y:S02]  /*2470*/  FSETP.NEU.FTZ.AND P1, PT, |R14|, +INF , PT ;  /* 0x7f8000000e00780b */ /* 0x000fe40003f3d200 */
[----:B------:R-:W-:-:S11]  /*2480*/  FSETP.NEU.FTZ.AND P0, PT, |R0|, +INF , PT ;  /* 0x7f8000000000780b */ /* 0x000fd60003f1d200 */
[----:B------:R-:W-:Y:S05]  /*2490*/  @!P1 BRA !P2, `(.L_x_54) ;  /* 0x0000000400309947 */ /* 0x000fea0005000000 */
[----:B------:R-:W-:-:S04]  /*24a0*/  LOP3.LUT P2, RZ, R0, 0x7fffffff, RZ, 0xc0, !PT ;  /* 0x7fffffff00ff7812 */ /* 0x000fc8000784c0ff */
[----:B------:R-:W-:-:S13]  /*24b0*/  PLOP3.LUT P1, PT, P1, P2, PT, 0x2f, 0xf2 ;  /* 0x0000000000f2781c */ /* 0x000fda0000f24577 */
[----:B------:R-:W-:Y:S05]  /*24c0*/  @P1 BRA `(.L_x_55) ;  /* 0x00000004001c1947 */ /* 0x000fea0003800000 */
[----:B------:R-:W-:-:S04]  /*24d0*/  LOP3.LUT P1, RZ, R35, 0x7fffffff, RZ, 0xc0, !PT ;  /* 0x7fffffff23ff7812 */ /* 0x000fc8000782c0ff */
[----:B------:R-:W-:-:S13]  /*24e0*/  PLOP3.LUT P0, PT, P0, P1, PT, 0x2f, 0xf2 ;  /* 0x0000000000f2781c */ /* 0x000fda0000702577 */
[----:B------:R-:W-:Y:S05]  /*24f0*/  @P0 BRA `(.L_x_56) ;  /* 0x0000000400040947 */ /* 0x000fea0003800000 */
[----:B------:R-:W-:Y:S02]  /*2500*/  IADD3 R25, PT, PT, R29, -0x1, RZ ;  /* 0xffffffff1d197810 */ /* 0x000fe40007ffe0ff */
[----:B------:R-:W-:Y:S02]  /*2510*/  ISETP.GE.AND P1, PT, R27, RZ, PT ;  /* 0x000000ff1b00720c */ /* 0x000fe40003f26270 */
[----:B------:R-:W-:-:S11]  /*2520*/  ISETP.GE.AND P0, PT, R25, RZ, PT ;  /* 0x000000ff1900720c */ /* 0x000fd60003f06270 */
[----:B------:R-:W-:Y:S02]  /*2530*/  @!P1 FFMA R35, R14, 1.84467440737095516160e+19, RZ ;  /* 0x5f8000000e239823 */ /* 0x000fe400000000ff */
[----:B------:R-:W-:Y:S01]  /*2540*/  @P0 MOV R25, RZ ;  /* 0x000000ff00190202 */ /* 0x000fe20000000f00 */
[----:B------:R-:W-:Y:S01]  /*2550*/  @!P0 FFMA R0, R0, 1.84467440737095516160e+19, RZ ;  /* 0x5f80000000008823 */ /* 0x000fe200000000ff */
[----:B------:R-:W-:-:S05]  /*2560*/  @!P0 MOV R25, 0xffffffc0 ;  /* 0xffffffc000198802 */ /* 0x000fca0000000f00 */
[----:B------:R-:W-:-:S07]  /*2570*/  @!P1 VIADD R25, R25, 0x40 ;  /* 0x0000004019199836 */ /* 0x000fce0000000000 */
.L_x_52:
[----:B------:R-:W-:Y:S01]  /*2580*/  LEA R36, R24, 0xc0800000, 0x17 ;  /* 0xc080000018247811 */ /* 0x000fe200078eb8ff */
[----:B------:R-:W-:Y:S01]  /*2590*/  BSSY.RECONVERGENT B1, `(.L_x_57) ;  /* 0x0000036000017945 */ /* 0x000fe20003800200 */
[----:B------:R-:W-:Y:S02]  /*25a0*/  IADD3 R29, PT, PT, R29, -0x7f, RZ ;  /* 0xffffff811d1d7810 */ /* 0x000fe40007ffe0ff */
[----:B------:R-:W-:-:S03]  /*25b0*/  IADD3 R36, PT, PT, -R36, R35, RZ ;  /* 0x0000002324247210 */ /* 0x000fc60007ffe1ff */
[----:B------:R-:W-:Y:S01]  /*25c0*/  IMAD R0, R29, -0x800000, R0 ;  /* 0xff8000001d007824 */ /* 0x000fe200078e0200 */
[----:B------:R-:W0:Y:S01]  /*25d0*/  MUFU.RCP R32, R36 ;  /* 0x0000002400207308 */ /* 0x000e220000001000 */
[----:B------:R-:W-:-:S04]  /*25e0*/  FADD.FTZ R27, -R36, -RZ ;  /* 0x800000ff241b7221 */ /* 0x000fc80000010100 */
[----:B0-----:R-:W-:-:S04]  /*25f0*/  FFMA R35, R32, R27, 1 ;  /* 0x3f80000020237423 */ /* 0x001fc8000000001b */
[----:B------:R-:W-:-:S04]  /*2600*/  FFMA R35, R32, R35, R32 ;  /* 0x0000002320237223 */ /* 0x000fc80000000020 */
[----:B------:R-:W-:-:S04]  /*2610*/  FFMA R32, R0, R35, RZ ;  /* 0x0000002300207223 */ /* 0x000fc800000000ff */
[----:B------:R-:W-:-:S04]  /*2620*/  FFMA R34, R27, R32, R0 ;  /* 0x000000201b227223 */ /* 0x000fc80000000000 */
[----:B------:R-:W-:Y:S01]  /*2630*/  FFMA R34, R35, R34, R32 ;  /* 0x0000002223227223 */ /* 0x000fe20000000020 */
[----:B------:R-:W-:-:S03]  /*2640*/  IADD3 R32, PT, PT, R29, 0x7f, -R24 ;  /* 0x0000007f1d207810 */ /* 0x000fc60007ffe818 */
[----:B------:R-:W-:Y:S01]  /*2650*/  FFMA R27, R27, R34, R0 ;  /* 0x000000221b1b7223 */ /* 0x000fe20000000000 */
[----:B------:R-:W-:-:S03]  /*2660*/  IADD3 R25, PT, PT, R32, R25, RZ ;  /* 0x0000001920197210 */ /* 0x000fc60007ffe0ff */
[----:B------:R-:W-:-:S05]  /*2670*/  FFMA R0, R35, R27, R34 ;  /* 0x0000001b23007223 */ /* 0x000fca0000000022 */
[----:B------:R-:W-:-:S04]  /*2680*/  SHF.R.U32.HI R24, RZ, 0x17, R0 ;  /* 0x00000017ff187819 */ /* 0x000fc80000011600 */
[----:B------:R-:W-:-:S04]  /*2690*/  LOP3.LUT R24, R24, 0xff, RZ, 0xc0, !PT ;  /* 0x000000ff18187812 */ /* 0x000fc800078ec0ff */
[----:B------:R-:W-:-:S04]  /*26a0*/  IADD3 R24, PT, PT, R24, R25, RZ ;  /* 0x0000001918187210 */ /* 0x000fc80007ffe0ff */
[----:B------:R-:W-:-:S04]  /*26b0*/  IADD3 R29, PT, PT, R24, -0x1, RZ ;  /* 0xffffffff181d7810 */ /* 0x000fc80007ffe0ff */
[----:B------:R-:W-:-:S13]  /*26c0*/  ISETP.GE.U32.AND P0, PT, R29, 0xfe, PT ;  /* 0x000000fe1d00780c */ /* 0x000fda0003f06070 */
[----:B------:R-:W-:Y:S05]  /*26d0*/  @!P0 BRA `(.L_x_58) ;  /* 0x0000000000808947 */ /* 0x000fea0003800000 */
[----:B------:R-:W-:-:S13]  /*26e0*/  ISETP.GT.AND P0, PT, R24, 0xfe, PT ;  /* 0x000000fe1800780c */ /* 0x000fda0003f04270 */
[----:B------:R-:W-:Y:S05]  /*26f0*/  @P0 BRA `(.L_x_59) ;  /* 0x00000000006c0947 */ /* 0x000fea0003800000 */
[----:B------:R-:W-:-:S13]  /*2700*/  ISETP.GE.AND P0, PT, R24, 0x1, PT ;  /* 0x000000011800780c */ /* 0x000fda0003f06270 */
[----:B------:R-:W-:Y:S05]  /*2710*/  @P0 BRA `(.L_x_60) ;  /* 0x0000000000740947 */ /* 0x000fea0003800000 */
[----:B------:R-:W-:Y:S02]  /*2720*/  ISETP.GE.AND P0, PT, R24, -0x18, PT ;  /* 0xffffffe81800780c */ /* 0x000fe40003f06270 */
[----:B------:R-:W-:-:S11]  /*2730*/  LOP3.LUT R0, R0, 0x80000000, RZ, 0xc0, !PT ;  /* 0x8000000000007812 */ /* 0x000fd600078ec0ff */
[----:B------:R-:W-:Y:S05]  /*2740*/  @!P0 BRA `(.L_x_60) ;  /* 0x0000000000688947 */ /* 0x000fea0003800000 */
[CCC-:B------:R-:W-:Y:S01]  /*2750*/  FFMA.RZ R25, R35.reuse, R27.reuse, R34.reuse ;  /* 0x0000001b23197223 */ /* 0x1c0fe2000000c022 */
[CCC-:B------:R-:W-:Y:S01]  /*2760*/  FFMA.RP R29, R35.reuse, R27.reuse, R34.reuse ;  /* 0x0000001b231d7223 */ /* 0x1c0fe20000008022 */
[----:B------:R-:W-:Y:S01]  /*2770*/  FFMA.RM R34, R35, R27, R34 ;  /* 0x0000001b23227223 */ /* 0x000fe20000004022 */
[C---:B------:R-:W-:Y:S02]  /*2780*/  IADD3 R27, PT, PT, R24.reuse, 0x20, RZ ;  /* 0x00000020181b7810 */ /* 0x040fe40007ffe0ff */
[----:B------:R-:W-:Y:S02]  /*2790*/  LOP3.LUT R25, R25, 0x7fffff, RZ, 0xc0, !PT ;  /* 0x007fffff19197812 */ /* 0x000fe400078ec0ff */
[C---:B------:R-:W-:Y:S02]  /*27a0*/  ISETP.NE.AND P2, PT, R24.reuse, RZ, PT ;  /* 0x000000ff1800720c */ /* 0x040fe40003f45270 */
[----:B------:R-:W-:Y:S02]  /*27b0*/  LOP3.LUT R32, R25, 0x800000, RZ, 0xfc, !PT ;  /* 0x0080000019207812 */ /* 0x000fe400078efcff */
[----:B------:R-:W-:-:S02]  /*27c0*/  ISETP.NE.AND P1, PT, R24, RZ, PT ;  /* 0x000000ff1800720c */ /* 0x000fc40003f25270 */
[----:B------:R-:W-:Y:S02]  /*27d0*/  IADD3 R24, PT, PT, -R24, RZ, RZ ;  /* 0x000000ff18187210 */ /* 0x000fe40007ffe1ff */
[----:B------:R-:W-:Y:S02]  /*27e0*/  SHF.L.U32 R27, R32, R27, RZ ;  /* 0x0000001b201b7219 */ /* 0x000fe400000006ff */
[----:B------:R-:W-:Y:S02]  /*27f0*/  FSETP.NEU.FTZ.AND P0, PT, R29, R34, PT ;  /* 0x000000221d00720b */ /* 0x000fe40003f1d000 */
[----:B------:R-:W-:Y:S02]  /*2800*/  SEL R25, R24, RZ, P2 ;  /* 0x000000ff18197207 */ /* 0x000fe40001000000 */
[----:B------:R-:W-:Y:S02]  /*2810*/  ISETP.NE.AND P1, PT, R27, RZ, P1 ;  /* 0x000000ff1b00720c */ /* 0x000fe40000f25270 */
[----:B------:R-:W-:-:S02]  /*2820*/  SHF.R.U32.HI R27, RZ, R25, R32 ;  /* 0x00000019ff1b7219 */ /* 0x000fc40000011620 */
[----:B------:R-:W-:Y:S02]  /*2830*/  PLOP3.LUT P0, PT, P0, P1, PT, 0xf8, 0x8f ;  /* 0x00000000008f781c */ /* 0x000fe40000703f70 */
[----:B------:R-:W-:Y:S02]  /*2840*/  SHF.R.U32.HI R25, RZ, 0x1, R27 ;  /* 0x00000001ff197819 */ /* 0x000fe4000001161b */
[----:B------:R-:W-:-:S04]  /*2850*/  SEL R24, RZ, 0x1, !P0 ;  /* 0x00000001ff187807 */ /* 0x000fc80004000000 */
[----:B------:R-:W-:-:S04]  /*2860*/  LOP3.LUT R24, R24, 0x1, R25, 0xf8, !PT ;  /* 0x0000000118187812 */ /* 0x000fc800078ef819 */
[----:B------:R-:W-:-:S04]  /*2870*/  LOP3.LUT R24, R24, R27, RZ, 0xc0, !PT ;  /* 0x0000001b18187212 */ /* 0x000fc800078ec0ff */
[----:B------:R-:W-:-:S04]  /*2880*/  IADD3 R25, PT, PT, R25, R24, RZ ;  /* 0x0000001819197210 */ /* 0x000fc80007ffe0ff */
[----:B------:R-:W-:Y:S01]  /*2890*/  LOP3.LUT R0, R25, R0, RZ, 0xfc, !PT ;  /* 0x0000000019007212 */ /* 0x000fe200078efcff */
[----:B------:R-:W-:Y:S06]  /*28a0*/  BRA `(.L_x_60) ;  /* 0x0000000000107947 */ /* 0x000fec0003800000 */
.L_x_59:
[----:B------:R-:W-:-:S04]  /*28b0*/  LOP3.LUT R0, R0, 0x80000000, RZ, 0xc0, !PT ;  /* 0x8000000000007812 */ /* 0x000fc800078ec0ff */
[----:B------:R-:W-:Y:S01]  /*28c0*/  LOP3.LUT R0, R0, 0x7f800000, RZ, 0xfc, !PT ;  /* 0x7f80000000007812 */ /* 0x000fe200078efcff */
[----:B------:R-:W-:Y:S06]  /*28d0*/  BRA `(.L_x_60) ;  /* 0x0000000000047947 */ /* 0x000fec0003800000 */
.L_x_58:
[----:B------:R-:W-:-:S07]  /*28e0*/  LEA R0, R25, R0, 0x17 ;  /* 0x0000000019007211 */ /* 0x000fce00078eb8ff */
.L_x_60:
[----:B------:R-:W-:Y:S05]  /*28f0*/  BSYNC.RECONVERGENT B1 ;  /* 0x0000000000017941 */ /* 0x000fea0003800200 */
.L_x_57:
[----:B------:R-:W-:Y:S05]  /*2900*/  BRA `(.L_x_61) ;  /* 0x0000000000207947 */ /* 0x000fea0003800000 */
.L_x_56:
[----:B------:R-:W-:-:S04]  /*2910*/  LOP3.LUT R0, R35, 0x80000000, R0, 0x48, !PT ;  /* 0x8000000023007812 */ /* 0x000fc800078e4800 */
[----:B------:R-:W-:Y:S01]  /*2920*/  LOP3.LUT R0, R0, 0x7f800000, RZ, 0xfc, !PT ;  /* 0x7f80000000007812 */ /* 0x000fe200078efcff */
[----:B------:R-:W-:Y:S06]  /*2930*/  BRA `(.L_x_61) ;  /* 0x0000000000147947 */ /* 0x000fec0003800000 */
.L_x_55:
[----:B------:R-:W-:Y:S01]  /*2940*/  LOP3.LUT R0, R35, 0x80000000, R0, 0x48, !PT ;  /* 0x8000000023007812 */ /* 0x000fe200078e4800 */
[----:B------:R-:W-:Y:S06]  /*2950*/  BRA `(.L_x_61) ;  /* 0x00000000000c7947 */ /* 0x000fec0003800000 */
.L_x_54:
[----:B------:R-:W0:Y:S01]  /*2960*/  MUFU.RSQ R0, -QNAN ;  /* 0xffc0000000007908 */ /* 0x000e220000001400 */
[----:B------:R-:W-:Y:S05]  /*2970*/  BRA `(.L_x_61) ;  /* 0x0000000000047947 */ /* 0x000fea0003800000 */
.L_x_53:
[----:B------:R-:W-:-:S07]  /*2980*/  FADD.FTZ R0, R0, R14 ;  /* 0x0000000e00007221 */ /* 0x000fce0000010000 */
.L_x_61:
[----:B------:R-:W-:Y:S05]  /*2990*/  BSYNC.RECONVERGENT B0 ;  /* 0x0000000000007941 */ /* 0x000fea0003800200 */
.L_x_51:
[----:B------:R-:W-:Y:S01]  /*29a0*/  HFMA2 R25, -RZ, RZ, 0, 0 ;  /* 0x00000000ff197431 */ /* 0x000fe200000001ff */
[----:B------:R-:W-:-:S04]  /*29b0*/  MOV R24, R20 ;  /* 0x0000001400187202 */ /* 0x000fc80000000f00 */
[----:B0-----:R-:W-:Y:S05]  /*29c0*/  RET.REL.NODEC R24 `(_Z23dyadic_transform_kernelPKfS0_PfS1_PKiS3_PKbiiib) ;  /* 0xffffffd4188c7950 */ /* 0x001fea0003c3ffff */
.L_x_62:
[----:B------:R-:W-:-:S00]  /*29d0*/  BRA `(.L_x_62) ;  /* 0xfffffffc00fc7947 */ /* 0x000fc0000383ffff */
[----:B------:R-:W-:-:S00]  /*29e0*/  NOP ;  /* 0x0000000000007918 */ /* 0x000fc00000000000 */
        /* <DEDUP_REMOVED lines=9> */
.L_x_63:


//--------------------- .nv.shared.reserved.0     --------------------------
	.section	.nv.shared.reserved.0,"aw",@nobits
	.weak		__nv_reservedSMEM_offset_0_alias
	.size		__nv_reservedSMEM_offset_0_alias, 0, 64
	.other		__nv_reservedSMEM_offset_0_alias,@"STO_CUDA_RESERVED_SHARED STV_DEFAULT"
__nv_reservedSMEM_offset_0_alias:
	.zero		0
	.zero		64


//--------------------- .nv.constant0._Z23dyadic_transform_kernelPKfS0_PfS1_PKiS3_PKbiiib --------------------------
	.section	.nv.constant0._Z23dyadic_transform_kernelPKfS0_PfS1_PKiS3_PKbiiib,"a",@progbits
	.sectionflags	@""
	.align	4
.nv.constant0._Z23dyadic_transform_kernelPKfS0_PfS1_PKiS3_PKbiiib:
	.zero		965


//--------------------- SYMBOLS --------------------------

	.type		.nv.reservedSmem.offset0,@object
	.size		.nv.reservedSmem.offset0,0x4
